//
// Generated by NVIDIA NVVM Compiler
//
// Compiler Build ID: CL-36424714
// Cuda compilation tools, release 13.0, V13.0.88
// Based on NVVM 20.0.0
//

.version 9.0
.target sm_100
.address_size 64

	// .globl	default_function_kernel_2

.visible .entry default_function_kernel_2(
	.param .u64 .ptr .align 1 default_function_kernel_2_param_0,
	.param .u64 .ptr .align 1 default_function_kernel_2_param_1,
	.param .u64 .ptr .align 1 default_function_kernel_2_param_2
)
.maxntid 16
{
	.reg .b32 	%r<5>;
	.reg .b32 	%f<4>;
	.reg .b64 	%rd<11>;

	ld.param.u64 	%rd1, [default_function_kernel_2_param_0];
	ld.param.u64 	%rd2, [default_function_kernel_2_param_1];
	ld.param.u64 	%rd3, [default_function_kernel_2_param_2];
	cvta.to.global.u64 	%rd4, %rd1;
	cvta.to.global.u64 	%rd5, %rd3;
	cvta.to.global.u64 	%rd6, %rd2;
	mov.u32 	%r1, %ctaid.x;
	shl.b32 	%r2, %r1, 4;
	mov.u32 	%r3, %tid.x;
	or.b32  	%r4, %r2, %r3;
	mul.wide.u32 	%rd7, %r4, 4;
	add.s64 	%rd8, %rd6, %rd7;
	ld.global.nc.f32 	%f1, [%rd8];
	add.s64 	%rd9, %rd5, %rd7;
	ld.global.nc.f32 	%f2, [%rd9];
	div.rn.f32 	%f3, %f1, %f2;
	add.s64 	%rd10, %rd4, %rd7;
	st.global.f32 	[%rd10], %f3;
	ret;

}
	// .globl	default_function_kernel_3
.visible .entry default_function_kernel_3(
	.param .u64 .ptr .align 1 default_function_kernel_3_param_0,
	.param .u64 .ptr .align 1 default_function_kernel_3_param_1,
	.param .u64 .ptr .align 1 default_function_kernel_3_param_2
)
.maxntid 32
{
	.reg .pred 	%p<7>;
	.reg .b32 	%r<11>;
	.reg .b32 	%f<40>;
	.reg .b64 	%rd<12>;

	ld.param.u64 	%rd1, [default_function_kernel_3_param_0];
	ld.param.u64 	%rd2, [default_function_kernel_3_param_1];
	ld.param.u64 	%rd3, [default_function_kernel_3_param_2];
	cvta.to.global.u64 	%rd4, %rd3;
	cvta.to.global.u64 	%rd5, %rd2;
	mov.u32 	%r3, %ctaid.x;
	shl.b32 	%r4, %r3, 5;
	mov.u32 	%r5, %tid.x;
	or.b32  	%r1, %r4, %r5;
	mul.wide.u32 	%rd6, %r1, 4;
	add.s64 	%rd7, %rd5, %rd6;
	ld.global.nc.f32 	%f7, [%rd7];
	add.s64 	%rd8, %rd4, %rd6;
	ld.global.nc.f32 	%f8, [%rd8];
	div.rn.f32 	%f1, %f7, %f8;
	abs.f32 	%f2, %f1;
	fma.rn.f32 	%f9, %f1, %f1, 0f3F800000;
	rsqrt.approx.ftz.f32 	%f10, %f9;
	fma.rn.f32 	%f11, %f9, %f10, 0f3F800000;
	rcp.approx.ftz.f32 	%f12, %f11;
	mul.f32 	%f13, %f2, %f12;
	fma.rn.f32 	%f14, %f2, %f13, %f2;
	setp.gt.f32 	%p1, %f2, 0f4B000000;
	selp.f32 	%f3, %f2, %f14, %p1;
	mov.f32 	%f15, 0f3F800000;
	add.rz.f32 	%f16, %f3, %f15;
	mov.b32 	%r6, %f16;
	add.s32 	%r7, %r6, -1061158912;
	and.b32  	%r8, %r7, -8388608;
	mov.b32 	%r2, %f3;
	sub.s32 	%r9, %r2, %r8;
	mov.b32 	%f17, %r9;
	sub.s32 	%r10, 1082130432, %r8;
	mov.b32 	%f18, %r10;
	fma.rn.f32 	%f19, %f18, 0f3E800000, 0fBF800000;
	add.f32 	%f20, %f19, %f17;
	cvt.rn.f32.s32 	%f21, %r8;
	mul.f32 	%f22, %f21, 0f34000000;
	fma.rn.f32 	%f23, %f20, 0fBD39BF78, 0f3DD80012;
	fma.rn.f32 	%f24, %f23, %f20, 0fBE0778E0;
	fma.rn.f32 	%f25, %f24, %f20, 0f3E146475;
	fma.rn.f32 	%f26, %f25, %f20, 0fBE2A68DD;
	fma.rn.f32 	%f27, %f26, %f20, 0f3E4CAF9E;
	fma.rn.f32 	%f28, %f27, %f20, 0fBE800042;
	fma.rn.f32 	%f29, %f28, %f20, 0f3EAAAAE6;
	fma.rn.f32 	%f30, %f29, %f20, 0fBF000000;
	mul.f32 	%f31, %f20, %f30;
	fma.rn.f32 	%f32, %f31, %f20, %f20;
	fma.rn.f32 	%f39, %f22, 0f3F317218, %f32;
	setp.lt.u32 	%p2, %r2, 2139095040;
	@%p2 bra 	$L__BB1_2;
	setp.gt.s32 	%p3, %r2, -1082130432;
	fma.rn.f32 	%f33, %f3, 0f7F800000, 0f7F800000;
	selp.f32 	%f34, %f33, %f39, %p3;
	setp.eq.f32 	%p4, %f3, 0f00000000;
	selp.f32 	%f39, 0f80000000, %f34, %p4;
$L__BB1_2:
	setp.gt.f32 	%p5, %f2, 0f4B000000;
	cvta.to.global.u64 	%rd9, %rd1;
	add.f32 	%f35, %f39, 0f3F317218;
	selp.f32 	%f36, %f35, %f39, %p5;
	setp.num.f32 	%p6, %f2, %f2;
	copysign.f32 	%f37, %f1, %f36;
	selp.f32 	%f38, %f37, %f36, %p6;
	add.s64 	%rd11, %rd9, %rd6;
	st.global.f32 	[%rd11], %f38;
	ret;

}
	// .globl	default_function_kernel
.visible .entry default_function_kernel(
	.param .u64 .ptr .align 1 default_function_kernel_param_0,
	.param .u64 .ptr .align 1 default_function_kernel_param_1
)
.maxntid 64
{
	.reg .pred 	%p<7>;
	.reg .b32 	%r<11>;
	.reg .b32 	%f<39>;
	.reg .b64 	%rd<9>;

	ld.param.u64 	%rd1, [default_function_kernel_param_0];
	ld.param.u64 	%rd2, [default_function_kernel_param_1];
	cvta.to.global.u64 	%rd3, %rd2;
	mov.u32 	%r3, %ctaid.x;
	shl.b32 	%r4, %r3, 6;
	mov.u32 	%r5, %tid.x;
	or.b32  	%r1, %r4, %r5;
	mul.wide.u32 	%rd4, %r1, 4;
	add.s64 	%rd5, %rd3, %rd4;
	ld.global.nc.f32 	%f7, [%rd5];
	cos.approx.f32 	%f1, %f7;
	abs.f32 	%f2, %f1;
	fma.rn.f32 	%f8, %f1, %f1, 0f3F800000;
	rsqrt.approx.ftz.f32 	%f9, %f8;
	fma.rn.f32 	%f10, %f8, %f9, 0f3F800000;
	rcp.approx.ftz.f32 	%f11, %f10;
	mul.f32 	%f12, %f2, %f11;
	fma.rn.f32 	%f13, %f2, %f12, %f2;
	setp.gt.f32 	%p1, %f2, 0f4B000000;
	selp.f32 	%f3, %f2, %f13, %p1;
	mov.f32 	%f14, 0f3F800000;
	add.rz.f32 	%f15, %f3, %f14;
	mov.b32 	%r6, %f15;
	add.s32 	%r7, %r6, -1061158912;
	and.b32  	%r8, %r7, -8388608;
	mov.b32 	%r2, %f3;
	sub.s32 	%r9, %r2, %r8;
	mov.b32 	%f16, %r9;
	sub.s32 	%r10, 1082130432, %r8;
	mov.b32 	%f17, %r10;
	fma.rn.f32 	%f18, %f17, 0f3E800000, 0fBF800000;
	add.f32 	%f19, %f18, %f16;
	cvt.rn.f32.s32 	%f20, %r8;
	mul.f32 	%f21, %f20, 0f34000000;
	fma.rn.f32 	%f22, %f19, 0fBD39BF78, 0f3DD80012;
	fma.rn.f32 	%f23, %f22, %f19, 0fBE0778E0;
	fma.rn.f32 	%f24, %f23, %f19, 0f3E146475;
	fma.rn.f32 	%f25, %f24, %f19, 0fBE2A68DD;
	fma.rn.f32 	%f26, %f25, %f19, 0f3E4CAF9E;
	fma.rn.f32 	%f27, %f26, %f19, 0fBE800042;
	fma.rn.f32 	%f28, %f27, %f19, 0f3EAAAAE6;
	fma.rn.f32 	%f29, %f28, %f19, 0fBF000000;
	mul.f32 	%f30, %f19, %f29;
	fma.rn.f32 	%f31, %f30, %f19, %f19;
	fma.rn.f32 	%f38, %f21, 0f3F317218, %f31;
	setp.lt.u32 	%p2, %r2, 2139095040;
	@%p2 bra 	$L__BB2_2;
	setp.gt.s32 	%p3, %r2, -1082130432;
	fma.rn.f32 	%f32, %f3, 0f7F800000, 0f7F800000;
	selp.f32 	%f33, %f32, %f38, %p3;
	setp.eq.f32 	%p4, %f3, 0f00000000;
	selp.f32 	%f38, 0f80000000, %f33, %p4;
$L__BB2_2:
	setp.gt.f32 	%p5, %f2, 0f4B000000;
	cvta.to.global.u64 	%rd6, %rd1;
	add.f32 	%f34, %f38, 0f3F317218;
	selp.f32 	%f35, %f34, %f38, %p5;
	setp.num.f32 	%p6, %f2, %f2;
	copysign.f32 	%f36, %f1, %f35;
	selp.f32 	%f37, %f36, %f35, %p6;
	add.s64 	%rd8, %rd6, %rd4;
	st.global.f32 	[%rd8], %f37;
	ret;

}
	// .globl	default_function_kernel_1
.visible .entry default_function_kernel_1(
	.param .u64 .ptr .align 1 default_function_kernel_1_param_0,
	.param .u64 .ptr .align 1 default_function_kernel_1_param_1
)
.maxntid 48
{
	.reg .pred 	%p<4>;
	.reg .b32 	%r<4>;
	.reg .b32 	%f<27>;
	.reg .b64 	%rd<8>;

	ld.param.u64 	%rd1, [default_function_kernel_1_param_0];
	ld.param.u64 	%rd2, [default_function_kernel_1_param_1];
	cvta.to.global.u64 	%rd3, %rd1;
	cvta.to.global.u64 	%rd4, %rd2;
	mov.u32 	%r1, %ctaid.x;
	mov.u32 	%r2, %tid.x;
	mad.lo.s32 	%r3, %r1, 48, %r2;
	mul.wide.u32 	%rd5, %r3, 4;
	add.s64 	%rd6, %rd4, %rd5;
	ld.global.nc.f32 	%f1, [%rd6];
	cos.approx.f32 	%f2, %f1;
	abs.f32 	%f3, %f2;
	fma.rn.f32 	%f4, %f3, 0fBF000000, 0f3F000000;
	rsqrt.approx.ftz.f32 	%f5, %f4;
	mul.f32 	%f6, %f5, %f4;
	mul.f32 	%f7, %f5, 0fBF000000;
	fma.rn.f32 	%f8, %f6, %f7, 0f3F000000;
	fma.rn.f32 	%f9, %f6, %f8, %f6;
	setp.eq.f32 	%p1, %f3, 0f3F800000;
	selp.f32 	%f10, 0f00000000, %f9, %p1;
	setp.gt.f32 	%p2, %f3, 0f3F0F5C29;
	selp.f32 	%f11, %f10, %f3, %p2;
	copysign.f32 	%f12, %f2, %f11;
	mul.f32 	%f13, %f12, %f12;
	fma.rn.f32 	%f14, %f13, 0f3D10ECEF, 0f3C8B1ABB;
	fma.rn.f32 	%f15, %f14, %f13, 0f3CFC028C;
	fma.rn.f32 	%f16, %f15, %f13, 0f3D372139;
	fma.rn.f32 	%f17, %f16, %f13, 0f3D9993DB;
	fma.rn.f32 	%f18, %f17, %f13, 0f3E2AAAC6;
	mul.f32 	%f19, %f13, %f18;
	fma.rn.f32 	%f20, %f19, %f12, %f12;
	neg.f32 	%f21, %f20;
	selp.f32 	%f22, %f20, %f21, %p2;
	fma.rn.f32 	%f23, 0f3F6EE581, 0f3FD774EB, %f22;
	setp.gt.f32 	%p3, %f2, 0f3F0F5C29;
	selp.f32 	%f24, %f20, %f23, %p3;
	add.f32 	%f25, %f24, %f24;
	selp.f32 	%f26, %f25, %f24, %p2;
	add.s64 	%rd7, %rd3, %rd5;
	st.global.f32 	[%rd7], %f26;
	ret;

}


// ===== COMPILED SASS (sm_100) =====

	.target	sm_100

	.elftype	@"ET_EXEC"


//--------------------- .note.nv.tkinfo           --------------------------
	.section	.note.nv.tkinfo,"",@"SHT_NOTE"
	.sectionflags	@"SHF_NOTE_NV_TKINFO"
	.tkinfo
        /*0018*/ 	.word	0x00000002
        /*0030*/ 	.string	""
        /*0030*/ 	.string	"ptxas"
        /*0030*/ 	.string	"Cuda compilation tools, release 13.0, V13.0.88"
        /*0030*/ 	.string	"Build cuda_13.0.r13.0/compiler.36424714_0"
        /*0030*/ 	.string	"-arch sm_100 -m 64 "



//--------------------- .note.nv.cuinfo           --------------------------
	.section	.note.nv.cuinfo,"",@"SHT_NOTE"
	.sectionflags	@"SHF_NOTE_NV_CUINFO"
        /*0018*/ 	.short	0x0002
        /*001a*/ 	.short	0x0064
        /*001c*/ 	.short	0x0082
	.zero		2


//--------------------- .nv.info                  --------------------------
	.section	.nv.info,"",@"SHT_CUDA_INFO"
	.align	4


	//----- nvinfo : EIATTR_REGCOUNT
	.align		4
        /*0000*/ 	.byte	0x04, 0x2f
        /*0002*/ 	.short	(.L_1 - .L_0)
	.align		4
.L_0:
        /*0004*/ 	.word	index@(default_function_kernel_2)
        /*0008*/ 	.word	0x00000010


	//----- nvinfo : EIATTR_FRAME_SIZE
	.align		4
.L_1:
        /*000c*/ 	.byte	0x04, 0x11
        /*000e*/ 	.short	(.L_3 - .L_2)
	.align		4
.L_2:
        /*0010*/ 	.word	index@($__internal_1_$__cuda_sm3x_div_rn_noftz_f32_slowpath)
        /*0014*/ 	.word	0x00000000


	//----- nvinfo : EIATTR_FRAME_SIZE
	.align		4
.L_3:
        /*0018*/ 	.byte	0x04, 0x11
        /*001a*/ 	.short	(.L_5 - .L_4)
	.align		4
.L_4:
        /*001c*/ 	.word	index@(default_function_kernel_2)
        /*0020*/ 	.word	0x00000000


	//----- nvinfo : EIATTR_REGCOUNT
	.align		4
.L_5:
        /*0024*/ 	.byte	0x04, 0x2f
        /*0026*/ 	.short	(.L_7 - .L_6)
	.align		4
.L_6:
        /*0028*/ 	.word	index@(default_function_kernel_3)
        /*002c*/ 	.word	0x00000010


	//----- nvinfo : EIATTR_FRAME_SIZE
	.align		4
.L_7:
        /*0030*/ 	.byte	0x04, 0x11
        /*0032*/ 	.short	(.L_9 - .L_8)
	.align		4
.L_8:
        /*0034*/ 	.word	index@($__internal_0_$__cuda_sm3x_div_rn_noftz_f32_slowpath)
        /*0038*/ 	.word	0x00000000


	//----- nvinfo : EIATTR_FRAME_SIZE
	.align		4
.L_9:
        /*003c*/ 	.byte	0x04, 0x11
        /*003e*/ 	.short	(.L_11 - .L_10)
	.align		4
.L_10:
        /*0040*/ 	.word	index@(default_function_kernel_3)
        /*0044*/ 	.word	0x00000000


	//----- nvinfo : EIATTR_REGCOUNT
	.align		4
.L_11:
        /*0048*/ 	.byte	0x04, 0x2f
        /*004a*/ 	.short	(.L_13 - .L_12)
	.align		4
.L_12:
        /*004c*/ 	.word	index@(default_function_kernel)
        /*0050*/ 	.word	0x0000000d


	//----- nvinfo : EIATTR_FRAME_SIZE
	.align		4
.L_13:
        /*0054*/ 	.byte	0x04, 0x11
        /*0056*/ 	.short	(.L_15 - .L_14)
	.align		4
.L_14:
        /*0058*/ 	.word	index@(default_function_kernel)
        /*005c*/ 	.word	0x00000000


	//----- nvinfo : EIATTR_REGCOUNT
	.align		4
.L_15:
        /*0060*/ 	.byte	0x04, 0x2f
        /*0062*/ 	.short	(.L_17 - .L_16)
	.align		4
.L_16:
        /*0064*/ 	.word	index@(default_function_kernel_1)
        /*0068*/ 	.word	0x0000000b


	//----- nvinfo : EIATTR_FRAME_SIZE
	.align		4
.L_17:
        /*006c*/ 	.byte	0x04, 0x11
        /*006e*/ 	.short	(.L_19 - .L_18)
	.align		4
.L_18:
        /*0070*/ 	.word	index@(default_function_kernel_1)
        /*0074*/ 	.word	0x00000000


	//----- nvinfo : EIATTR_MIN_STACK_SIZE
	.align		4
.L_19:
        /*0078*/ 	.byte	0x04, 0x12
        /*007a*/ 	.short	(.L_21 - .L_20)
	.align		4
.L_20:
        /*007c*/ 	.word	index@(default_function_kernel_1)
        /*0080*/ 	.word	0x00000000


	//----- nvinfo : EIATTR_MIN_STACK_SIZE
	.align		4
.L_21:
        /*0084*/ 	.byte	0x04, 0x12
        /*0086*/ 	.short	(.L_23 - .L_22)
	.align		4
.L_22:
        /*0088*/ 	.word	index@(default_function_kernel)
        /*008c*/ 	.word	0x00000000


	//----- nvinfo : EIATTR_MIN_STACK_SIZE
	.align		4
.L_23:
        /*0090*/ 	.byte	0x04, 0x12
        /*0092*/ 	.short	(.L_25 - .L_24)
	.align		4
.L_24:
        /*0094*/ 	.word	index@(default_function_kernel_3)
        /*0098*/ 	.word	0x00000000


	//----- nvinfo : EIATTR_MIN_STACK_SIZE
	.align		4
.L_25:
        /*009c*/ 	.byte	0x04, 0x12
        /*009e*/ 	.short	(.L_27 - .L_26)
	.align		4
.L_26:
        /*00a0*/ 	.word	index@(default_function_kernel_2)
        /*00a4*/ 	.word	0x00000000
.L_27:


//--------------------- .nv.compat                --------------------------
	.section	.nv.compat,"",@"SHT_CUDA_COMPAT_INFO"
	.align	4
        /*0000*/ 	.byte	0x02, 0x09, 0x00, 0x00, 0x02, 0x02, 0x01, 0x00, 0x02, 0x05, 0x05, 0x00, 0x03, 0x07, 0x01, 0x01
        /*0010*/ 	.byte	0x02, 0x03, 0x00, 0x00, 0x02, 0x06, 0x01, 0x00, 0x04, 0x0b, 0x08, 0x00, 0x01, 0x00, 0x00, 0x00
        /*0020*/ 	.byte	0x00, 0x00, 0x00, 0x00


//--------------------- .nv.info.default_function_kernel_1 --------------------------
	.section	.nv.info.default_function_kernel_1,"",@"SHT_CUDA_INFO"
	.sectionflags	@""
	.align	4


	//----- nvinfo : EIATTR_CUDA_API_VERSION
	.align		4
        /*0000*/ 	.byte	0x04, 0x37
        /*0002*/ 	.short	(.L_29 - .L_28)
.L_28:
        /*0004*/ 	.word	0x00000082


	//----- nvinfo : EIATTR_KPARAM_INFO
	.align		4
.L_29:
        /*0008*/ 	.byte	0x04, 0x17
        /*000a*/ 	.short	(.L_31 - .L_30)
.L_30:
        /*000c*/ 	.word	0x00000000
        /*0010*/ 	.short	0x0001
        /*0012*/ 	.short	0x0008
        /*0014*/ 	.byte	0x00, 0xf5, 0x21, 0x00


	//----- nvinfo : EIATTR_KPARAM_INFO
	.align		4
.L_31:
        /*0018*/ 	.byte	0x04, 0x17
        /*001a*/ 	.short	(.L_33 - .L_32)
.L_32:
        /*001c*/ 	.word	0x00000000
        /*0020*/ 	.short	0x0000
        /*0022*/ 	.short	0x0000
        /*0024*/ 	.byte	0x00, 0xf5, 0x21, 0x00


	//----- nvinfo : EIATTR_SPARSE_MMA_MASK
	.align		4
.L_33:
        /*0028*/ 	.byte	0x03, 0x50
        /*002a*/ 	.short	0x0000


	//----- nvinfo : EIATTR_MAXREG_COUNT
	.align		4
        /*002c*/ 	.byte	0x03, 0x1b
        /*002e*/ 	.short	0x00ff


	//----- nvinfo : EIATTR_MERCURY_ISA_VERSION
	.align		4
        /*0030*/ 	.byte	0x03, 0x5f
        /*0032*/ 	.short	0x0101


	//----- nvinfo : EIATTR_VRC_CTA_INIT_COUNT
	.align		4
        /*0034*/ 	.byte	0x02, 0x4a
	.zero		1
	.zero		1


	//----- nvinfo : EIATTR_EXIT_INSTR_OFFSETS
	.align		4
        /*0038*/ 	.byte	0x04, 0x1c
        /*003a*/ 	.short	(.L_35 - .L_34)


	//   ....[0]....
.L_34:
        /*003c*/ 	.word	0x00000270


	//----- nvinfo : EIATTR_MAX_THREADS
	.align		4
.L_35:
        /*0040*/ 	.byte	0x04, 0x05
        /*0042*/ 	.short	(.L_37 - .L_36)
.L_36:
        /*0044*/ 	.word	0x00000030
        /*0048*/ 	.word	0x00000001
        /*004c*/ 	.word	0x00000001


	//----- nvinfo : EIATTR_CBANK_PARAM_SIZE
	.align		4
.L_37:
        /*0050*/ 	.byte	0x03, 0x19
        /*0052*/ 	.short	0x0010


	//----- nvinfo : EIATTR_PARAM_CBANK
	.align		4
        /*0054*/ 	.byte	0x04, 0x0a
        /*0056*/ 	.short	(.L_39 - .L_38)
	.align		4
.L_38:
        /*0058*/ 	.word	index@(.nv.constant0.default_function_kernel_1)
        /*005c*/ 	.short	0x0380
        /*005e*/ 	.short	0x0010


	//----- nvinfo : EIATTR_SW_WAR
	.align		4
.L_39:
        /*0060*/ 	.byte	0x04, 0x36
        /*0062*/ 	.short	(.L_41 - .L_40)
.L_40:
        /*0064*/ 	.word	0x00000008
.L_41:


//--------------------- .nv.info.default_function_kernel --------------------------
	.section	.nv.info.default_function_kernel,"",@"SHT_CUDA_INFO"
	.sectionflags	@""
	.align	4


	//----- nvinfo : EIATTR_CUDA_API_VERSION
	.align		4
        /*0000*/ 	.byte	0x04, 0x37
        /*0002*/ 	.short	(.L_43 - .L_42)
.L_42:
        /*0004*/ 	.word	0x00000082


	//----- nvinfo : EIATTR_KPARAM_INFO
	.align		4
.L_43:
        /*0008*/ 	.byte	0x04, 0x17
        /*000a*/ 	.short	(.L_45 - .L_44)
.L_44:
        /*000c*/ 	.word	0x00000000
        /*0010*/ 	.short	0x0001
        /*0012*/ 	.short	0x0008
        /*0014*/ 	.byte	0x00, 0xf5, 0x21, 0x00


	//----- nvinfo : EIATTR_KPARAM_INFO
	.align		4
.L_45:
        /*0018*/ 	.byte	0x04, 0x17
        /*001a*/ 	.short	(.L_47 - .L_46)
.L_46:
        /*001c*/ 	.word	0x00000000
        /*0020*/ 	.short	0x0000
        /*0022*/ 	.short	0x0000
        /*0024*/ 	.byte	0x00, 0xf5, 0x21, 0x00


	//----- nvinfo : EIATTR_SPARSE_MMA_MASK
	.align		4
.L_47:
        /*0028*/ 	.byte	0x03, 0x50
        /*002a*/ 	.short	0x0000


	//----- nvinfo : EIATTR_MAXREG_COUNT
	.align		4
        /*002c*/ 	.byte	0x03, 0x1b
        /*002e*/ 	.short	0x00ff


	//----- nvinfo : EIATTR_MERCURY_ISA_VERSION
	.align		4
        /*0030*/ 	.byte	0x03, 0x5f
        /*0032*/ 	.short	0x0101


	//----- nvinfo : EIATTR_VRC_CTA_INIT_COUNT
	.align		4
        /*0034*/ 	.byte	0x02, 0x4a
	.zero		1
	.zero		1


	//----- nvinfo : EIATTR_EXIT_INSTR_OFFSETS
	.align		4
        /*0038*/ 	.byte	0x04, 0x1c
        /*003a*/ 	.short	(.L_49 - .L_48)


	//   ....[0]....
.L_48:
        /*003c*/ 	.word	0x00000330


	//----- nvinfo : EIATTR_MAX_THREADS
	.align		4
.L_49:
        /*0040*/ 	.byte	0x04, 0x05
        /*0042*/ 	.short	(.L_51 - .L_50)
.L_50:
        /*0044*/ 	.word	0x00000040
        /*0048*/ 	.word	0x00000001
        /*004c*/ 	.word	0x00000001


	//----- nvinfo : EIATTR_CBANK_PARAM_SIZE
	.align		4
.L_51:
        /*0050*/ 	.byte	0x03, 0x19
        /*0052*/ 	.short	0x0010


	//----- nvinfo : EIATTR_PARAM_CBANK
	.align		4
        /*0054*/ 	.byte	0x04, 0x0a
        /*0056*/ 	.short	(.L_53 - .L_52)
	.align		4
.L_52:
        /*0058*/ 	.word	index@(.nv.constant0.default_function_kernel)
        /*005c*/ 	.short	0x0380
        /*005e*/ 	.short	0x0010


	//----- nvinfo : EIATTR_SW_WAR
	.align		4
.L_53:
        /*0060*/ 	.byte	0x04, 0x36
        /*0062*/ 	.short	(.L_55 - .L_54)
.L_54:
        /*0064*/ 	.word	0x00000008
.L_55:


//--------------------- .nv.info.default_function_kernel_3 --------------------------
	.section	.nv.info.default_function_kernel_3,"",@"SHT_CUDA_INFO"
	.sectionflags	@""
	.align	4


	//----- nvinfo : EIATTR_CUDA_API_VERSION
	.align		4
        /*0000*/ 	.byte	0x04, 0x37
        /*0002*/ 	.short	(.L_57 - .L_56)
.L_56:
        /*0004*/ 	.word	0x00000082


	//----- nvinfo : EIATTR_KPARAM_INFO
	.align		4
.L_57:
        /*0008*/ 	.byte	0x04, 0x17
        /*000a*/ 	.short	(.L_59 - .L_58)
.L_58:
        /*000c*/ 	.word	0x00000000
        /*0010*/ 	.short	0x0002
        /*0012*/ 	.short	0x0010
        /*0014*/ 	.byte	0x00, 0xf5, 0x21, 0x00


	//----- nvinfo : EIATTR_KPARAM_INFO
	.align		4
.L_59:
        /*0018*/ 	.byte	0x04, 0x17
        /*001a*/ 	.short	(.L_61 - .L_60)
.L_60:
        /*001c*/ 	.word	0x00000000
        /*0020*/ 	.short	0x0001
        /*0022*/ 	.short	0x0008
        /*0024*/ 	.byte	0x00, 0xf5, 0x21, 0x00


	//----- nvinfo : EIATTR_KPARAM_INFO
	.align		4
.L_61:
        /*0028*/ 	.byte	0x04, 0x17
        /*002a*/ 	.short	(.L_63 - .L_62)
.L_62:
        /*002c*/ 	.word	0x00000000
        /*0030*/ 	.short	0x0000
        /*0032*/ 	.short	0x0000
        /*0034*/ 	.byte	0x00, 0xf5, 0x21, 0x00


	//----- nvinfo : EIATTR_SPARSE_MMA_MASK
	.align		4
.L_63:
        /*0038*/ 	.byte	0x03, 0x50
        /*003a*/ 	.short	0x0000


	//----- nvinfo : EIATTR_MAXREG_COUNT
	.align		4
        /*003c*/ 	.byte	0x03, 0x1b
        /*003e*/ 	.short	0x00ff


	//----- nvinfo : EIATTR_MERCURY_ISA_VERSION
	.align		4
        /*0040*/ 	.byte	0x03, 0x5f
        /*0042*/ 	.short	0x0101


	//----- nvinfo : EIATTR_VRC_CTA_INIT_COUNT
	.align		4
        /*0044*/ 	.byte	0x02, 0x4a
	.zero		1
	.zero		1


	//----- nvinfo : EIATTR_EXIT_INSTR_OFFSETS
	.align		4
        /*0048*/ 	.byte	0x04, 0x1c
        /*004a*/ 	.short	(.L_65 - .L_64)


	//   ....[0]....
.L_64:
        /*004c*/ 	.word	0x00000450


	//----- nvinfo : EIATTR_MAX_THREADS
	.align		4
.L_65:
        /*0050*/ 	.byte	0x04, 0x05
        /*0052*/ 	.short	(.L_67 - .L_66)
.L_66:
        /*0054*/ 	.word	0x00000020
        /*0058*/ 	.word	0x00000001
        /*005c*/ 	.word	0x00000001


	//----- nvinfo : EIATTR_CRS_STACK_SIZE
	.align		4
.L_67:
        /*0060*/ 	.byte	0x04, 0x1e
        /*0062*/ 	.short	(.L_69 - .L_68)
.L_68:
        /*0064*/ 	.word	0x00000000


	//----- nvinfo : EIATTR_CBANK_PARAM_SIZE
	.align		4
.L_69:
        /*0068*/ 	.byte	0x03, 0x19
        /*006a*/ 	.short	0x0018


	//----- nvinfo : EIATTR_PARAM_CBANK
	.align		4
        /*006c*/ 	.byte	0x04, 0x0a
        /*006e*/ 	.short	(.L_71 - .L_70)
	.align		4
.L_70:
        /*0070*/ 	.word	index@(.nv.constant0.default_function_kernel_3)
        /*0074*/ 	.short	0x0380
        /*0076*/ 	.short	0x0018


	//----- nvinfo : EIATTR_SW_WAR
	.align		4
.L_71:
        /*0078*/ 	.byte	0x04, 0x36
        /*007a*/ 	.short	(.L_73 - .L_72)
.L_72:
        /*007c*/ 	.word	0x00000008
.L_73:


//--------------------- .nv.info.default_function_kernel_2 --------------------------
	.section	.nv.info.default_function_kernel_2,"",@"SHT_CUDA_INFO"
	.sectionflags	@""
	.align	4


	//----- nvinfo : EIATTR_CUDA_API_VERSION
	.align		4
        /*0000*/ 	.byte	0x04, 0x37
        /*0002*/ 	.short	(.L_75 - .L_74)
.L_74:
        /*0004*/ 	.word	0x00000082


	//----- nvinfo : EIATTR_KPARAM_INFO
	.align		4
.L_75:
        /*0008*/ 	.byte	0x04, 0x17
        /*000a*/ 	.short	(.L_77 - .L_76)
.L_76:
        /*000c*/ 	.word	0x00000000
        /*0010*/ 	.short	0x0002
        /*0012*/ 	.short	0x0010
        /*0014*/ 	.byte	0x00, 0xf5, 0x21, 0x00


	//----- nvinfo : EIATTR_KPARAM_INFO
	.align		4
.L_77:
        /*0018*/ 	.byte	0x04, 0x17
        /*001a*/ 	.short	(.L_79 - .L_78)
.L_78:
        /*001c*/ 	.word	0x00000000
        /*0020*/ 	.short	0x0001
        /*0022*/ 	.short	0x0008
        /*0024*/ 	.byte	0x00, 0xf5, 0x21, 0x00


	//----- nvinfo : EIATTR_KPARAM_INFO
	.align		4
.L_79:
        /*0028*/ 	.byte	0x04, 0x17
        /*002a*/ 	.short	(.L_81 - .L_80)
.L_80:
        /*002c*/ 	.word	0x00000000
        /*0030*/ 	.short	0x0000
        /*0032*/ 	.short	0x0000
        /*0034*/ 	.byte	0x00, 0xf5, 0x21, 0x00


	//----- nvinfo : EIATTR_SPARSE_MMA_MASK
	.align		4
.L_81:
        /*0038*/ 	.byte	0x03, 0x50
        /*003a*/ 	.short	0x0000


	//----- nvinfo : EIATTR_MAXREG_COUNT
	.align		4
        /*003c*/ 	.byte	0x03, 0x1b
        /*003e*/ 	.short	0x00ff


	//----- nvinfo : EIATTR_MERCURY_ISA_VERSION
	.align		4
        /*0040*/ 	.byte	0x03, 0x5f
        /*0042*/ 	.short	0x0101


	//----- nvinfo : EIATTR_VRC_CTA_INIT_COUNT
	.align		4
        /*0044*/ 	.byte	0x02, 0x4a
	.zero		1
	.zero		1


	//----- nvinfo : EIATTR_EXIT_INSTR_OFFSETS
	.align		4
        /*0048*/ 	.byte	0x04, 0x1c
        /*004a*/ 	.short	(.L_83 - .L_82)


	//   ....[0]....
.L_82:
        /*004c*/ 	.word	0x000001c0


	//----- nvinfo : EIATTR_MAX_THREADS
	.align		4
.L_83:
        /*0050*/ 	.byte	0x04, 0x05
        /*0052*/ 	.short	(.L_85 - .L_84)
.L_84:
        /*0054*/ 	.word	0x00000010
        /*0058*/ 	.word	0x00000001
        /*005c*/ 	.word	0x00000001


	//----- nvinfo : EIATTR_CRS_STACK_SIZE
	.align		4
.L_85:
        /*0060*/ 	.byte	0x04, 0x1e
        /*0062*/ 	.short	(.L_87 - .L_86)
.L_86:
        /*0064*/ 	.word	0x00000000


	//----- nvinfo : EIATTR_CBANK_PARAM_SIZE
	.align		4
.L_87:
        /*0068*/ 	.byte	0x03, 0x19
        /*006a*/ 	.short	0x0018


	//----- nvinfo : EIATTR_PARAM_CBANK
	.align		4
        /*006c*/ 	.byte	0x04, 0x0a
        /*006e*/ 	.short	(.L_89 - .L_88)
	.align		4
.L_88:
        /*0070*/ 	.word	index@(.nv.constant0.default_function_kernel_2)
        /*0074*/ 	.short	0x0380
        /*0076*/ 	.short	0x0018


	//----- nvinfo : EIATTR_SW_WAR
	.align		4
.L_89:
        /*0078*/ 	.byte	0x04, 0x36
        /*007a*/ 	.short	(.L_91 - .L_90)
.L_90:
        /*007c*/ 	.word	0x00000008
.L_91:


//--------------------- .nv.callgraph             --------------------------
	.section	.nv.callgraph,"",@"SHT_CUDA_CALLGRAPH"
	.align	4
	.sectionentsize	8
	.align		4
        /*0000*/ 	.word	0x00000000
	.align		4
        /*0004*/ 	.word	0xffffffff
	.align		4
        /*0008*/ 	.word	0x00000000
	.align		4
        /*000c*/ 	.word	0xfffffffe
	.align		4
        /*0010*/ 	.word	0x00000000
	.align		4
        /*0014*/ 	.word	0xfffffffd
	.align		4
        /*0018*/ 	.word	0x00000000
	.align		4
        /*001c*/ 	.word	0xfffffffc


//--------------------- .text.default_function_kernel_1 --------------------------
	.section	.text.default_function_kernel_1,"ax",@progbits
	.align	128
        .global         default_function_kernel_1
        .type           default_function_kernel_1,@function
        .size           default_function_kernel_1,(.L_x_32 - default_function_kernel_1)
        .other          default_function_kernel_1,@"STO_CUDA_ENTRY STV_DEFAULT"
default_function_kernel_1:
.text.default_function_kernel_1:
[----:B------:R-:W-:Y:S01]  /*0000*/  LDC R1, c[0x0][0x37c] ;  /* 0x0000df00ff017b82 */ /* 0x000fe20000000800 */
[----:B------:R-:W0:Y:S07]  /*0010*/  S2R R0, SR_CTAID.X ;  /* 0x0000000000007919 */ /* 0x000e2e0000002500 */
[----:B------:R-:W1:Y:S01]  /*0020*/  LDC.64 R2, c[0x0][0x388] ;  /* 0x0000e200ff027b82 */ /* 0x000e620000000a00 */
[----:B------:R-:W2:Y:S01]  /*0030*/  LDCU.64 UR4, c[0x0][0x358] ;  /* 0x00006b00ff0477ac */ /* 0x000ea20008000a00 */
[----:B------:R-:W0:Y:S02]  /*0040*/  S2R R5, SR_TID.X ;  /* 0x0000000000057919 */ /* 0x000e240000002100 */
[----:B0-----:R-:W-:-:S04]  /*0050*/  IMAD R0, R0, 0x30, R5 ;  /* 0x0000003000007824 */ /* 0x001fc800078e0205 */
[----:B-1----:R-:W-:-:S06]  /*0060*/  IMAD.WIDE.U32 R2, R0, 0x4, R2 ;  /* 0x0000000400027825 */ /* 0x002fcc00078e0002 */
[----:B--2---:R-:W2:Y:S01]  /*0070*/  LDG.E.CONSTANT R2, desc[UR4][R2.64] ;  /* 0x0000000402027981 */ /* 0x004ea2000c1e9900 */
[----:B------:R-:W-:Y:S02]  /*0080*/  HFMA2 R5, -RZ, RZ, 1.75, 0 ;  /* 0x3f000000ff057431 */ /* 0x000fe400000001ff */
[----:B--2---:R-:W-:Y:S01]  /*0090*/  FMUL.RZ R4, R2, 0.15915493667125701904 ;  /* 0x3e22f98302047820 */ /* 0x004fe2000040c000 */
[----:B------:R-:W-:-:S05]  /*00a0*/  MOV R2, 0x3d10ecef ;  /* 0x3d10ecef00027802 */ /* 0x000fca0000000f00 */
[----:B------:R-:W0:Y:S02]  /*00b0*/  MUFU.COS R4, R4 ;  /* 0x0000000400047308 */ /* 0x000e240000000000 */
[C---:B0-----:R-:W-:Y:S01]  /*00c0*/  FFMA R5, |R4|.reuse, -R5, 0.5 ;  /* 0x3f00000004057423 */ /* 0x041fe20000000a05 */
[C---:B------:R-:W-:Y:S02]  /*00d0*/  FSETP.NEU.AND P1, PT, |R4|.reuse, 1, PT ;  /* 0x3f8000000400780b */ /* 0x040fe40003f2d200 */
[----:B------:R-:W-:-:S03]  /*00e0*/  FSETP.GT.AND P0, PT, |R4|, 0.56000000238418579102, PT ;  /* 0x3f0f5c290400780b */ /* 0x000fc60003f04200 */
[----:B------:R-:W0:Y:S02]  /*00f0*/  MUFU.RSQ R6, R5 ;  /* 0x0000000500067308 */ /* 0x000e240000001400 */
[----:B0-----:R-:W-:Y:S01]  /*0100*/  FMUL R7, R5, R6 ;  /* 0x0000000605077220 */ /* 0x001fe20000400000 */
[----:B------:R-:W-:-:S04]  /*0110*/  FMUL R6, R6, -0.5 ;  /* 0xbf00000006067820 */ /* 0x000fc80000400000 */
[----:B------:R-:W-:-:S04]  /*0120*/  FFMA R6, R7, R6, 0.5 ;  /* 0x3f00000007067423 */ /* 0x000fc80000000006 */
[----:B------:R-:W-:Y:S01]  /*0130*/  FFMA R6, R7, R6, R7 ;  /* 0x0000000607067223 */ /* 0x000fe20000000007 */
[----:B------:R-:W-:-:S04]  /*0140*/  HFMA2 R7, -RZ, RZ, 1.9599609375, 20144 ;  /* 0x3fd774ebff077431 */ /* 0x000fc800000001ff */
[----:B------:R-:W-:Y:S02]  /*0150*/  FSEL R3, R6, RZ, P1 ;  /* 0x000000ff06037208 */ /* 0x000fe40000800000 */
[----:B------:R-:W-:Y:S02]  /*0160*/  FSETP.GT.AND P1, PT, R4, 0.56000000238418579102, PT ;  /* 0x3f0f5c290400780b */ /* 0x000fe40003f24000 */
[----:B------:R-:W-:-:S04]  /*0170*/  FSEL R3, R3, |R4|, P0 ;  /* 0x4000000403037208 */ /* 0x000fc80000000000 */
[----:B------:R-:W-:-:S05]  /*0180*/  LOP3.LUT R6, R3, 0x80000000, R4, 0xb8, !PT ;  /* 0x8000000003067812 */ /* 0x000fca00078eb804 */
[----:B------:R-:W-:-:S04]  /*0190*/  FMUL R5, R6, R6 ;  /* 0x0000000606057220 */ /* 0x000fc80000400000 */
[----:B------:R-:W-:-:S04]  /*01a0*/  FFMA R2, R5, R2, 0.016980519518256187439 ;  /* 0x3c8b1abb05027423 */ /* 0x000fc80000000002 */
[----:B------:R-:W-:-:S04]  /*01b0*/  FFMA R2, R5, R2, 0.030762933194637298584 ;  /* 0x3cfc028c05027423 */ /* 0x000fc80000000002 */
[----:B------:R-:W-:-:S04]  /*01c0*/  FFMA R2, R5, R2, 0.044709417968988418579 ;  /* 0x3d37213905027423 */ /* 0x000fc80000000002 */
[C---:B------:R-:W-:Y:S02]  /*01d0*/  FFMA R8, R5.reuse, R2, 0.074989043176174163818 ;  /* 0x3d9993db05087423 */ /* 0x040fe40000000002 */
[----:B------:R-:W0:Y:S02]  /*01e0*/  LDC.64 R2, c[0x0][0x380] ;  /* 0x0000e000ff027b82 */ /* 0x000e240000000a00 */
[----:B------:R-:W-:-:S04]  /*01f0*/  FFMA R8, R5, R8, 0.16666707396507263184 ;  /* 0x3e2aaac605087423 */ /* 0x000fc80000000008 */
[----:B------:R-:W-:-:S04]  /*0200*/  FMUL R5, R5, R8 ;  /* 0x0000000805057220 */ /* 0x000fc80000400000 */
[----:B------:R-:W-:-:S05]  /*0210*/  FFMA R5, R6, R5, R6 ;  /* 0x0000000506057223 */ /* 0x000fca0000000006 */
[----:B------:R-:W-:-:S05]  /*0220*/  FSEL R4, R5, -R5, P0 ;  /* 0x8000000505047208 */ /* 0x000fca0000000000 */
[----:B------:R-:W-:Y:S01]  /*0230*/  @!P1 FFMA R5, R7, 0.93318945169448852539, R4 ;  /* 0x3f6ee58107059823 */ /* 0x000fe20000000004 */
[----:B0-----:R-:W-:-:S04]  /*0240*/  IMAD.WIDE.U32 R2, R0, 0x4, R2 ;  /* 0x0000000400027825 */ /* 0x001fc800078e0002 */
[----:B------:R-:W-:-:S05]  /*0250*/  @P0 FADD R5, R5, R5 ;  /* 0x0000000505050221 */ /* 0x000fca0000000000 */
[----:B------:R-:W-:Y:S01]  /*0260*/  STG.E desc[UR4][R2.64], R5 ;  /* 0x0000000502007986 */ /* 0x000fe2000c101904 */
[----:B------:R-:W-:Y:S05]  /*0270*/  EXIT ;  /* 0x000000000000794d */ /* 0x000fea0003800000 */
.L_x_0:
[----:B------:R-:W-:-:S00]  /*0280*/  BRA `(.L_x_0) ;  /* 0xfffffffc00fc7947 */ /* 0x000fc0000383ffff */
[----:B------:R-:W-:-:S00]  /*0290*/  NOP ;  /* 0x0000000000007918 */ /* 0x000fc00000000000 */
        /* <DEDUP_REMOVED lines=14> */
.L_x_32:


//--------------------- .text.default_function_kernel --------------------------
	.section	.text.default_function_kernel,"ax",@progbits
	.align	128
        .global         default_function_kernel
        .type           default_function_kernel,@function
        .size           default_function_kernel,(.L_x_33 - default_function_kernel)
        .other          default_function_kernel,@"STO_CUDA_ENTRY STV_DEFAULT"
default_function_kernel:
.text.default_function_kernel:
[----:B------:R-:W-:Y:S01]  /*0000*/  LDC R1, c[0x0][0x37c] ;  /* 0x0000df00ff017b82 */ /* 0x000fe20000000800 */
[----:B------:R-:W0:Y:S07]  /*0010*/  S2R R0, SR_TID.X ;  /* 0x0000000000007919 */ /* 0x000e2e0000002100 */
[----:B------:R-:W1:Y:S01]  /*0020*/  S2UR UR4, SR_CTAID.X ;  /* 0x00000000000479c3 */ /* 0x000e620000002500 */
[----:B------:R-:W2:Y:S07]  /*0030*/  LDCU.64 UR6, c[0x0][0x358] ;  /* 0x00006b00ff0677ac */ /* 0x000eae0008000a00 */
[----:B------:R-:W3:Y:S01]  /*0040*/  LDC.64 R4, c[0x0][0x388] ;  /* 0x0000e200ff047b82 */ /* 0x000ee20000000a00 */
[----:B-1----:R-:W-:-:S06]  /*0050*/  USHF.L.U32 UR4, UR4, 0x6, URZ ;  /* 0x0000000604047899 */ /* 0x002fcc00080006ff */
[----:B0-----:R-:W-:-:S05]  /*0060*/  LOP3.LUT R0, R0, UR4, RZ, 0xfc, !PT ;  /* 0x0000000400007c12 */ /* 0x001fca000f8efcff */
[----:B---3--:R-:W-:-:S06]  /*0070*/  IMAD.WIDE.U32 R4, R0, 0x4, R4 ;  /* 0x0000000400047825 */ /* 0x008fcc00078e0004 */
[----:B--2---:R-:W2:Y:S01]  /*0080*/  LDG.E.CONSTANT R4, desc[UR6][R4.64] ;  /* 0x0000000604047981 */ /* 0x004ea2000c1e9900 */
[----:B------:R-:W-:Y:S02]  /*0090*/  HFMA2 R10, -RZ, RZ, 1.625, 0 ;  /* 0x3e800000ff0a7431 */ /* 0x000fe400000001ff */
[----:B--2---:R-:W-:-:S06]  /*00a0*/  FMUL.RZ R2, R4, 0.15915493667125701904 ;  /* 0x3e22f98304027820 */ /* 0x004fcc000040c000 */
[----:B------:R-:W0:Y:S02]  /*00b0*/  MUFU.COS R2, R2 ;  /* 0x0000000200027308 */ /* 0x000e240000000000 */
[----:B0-----:R-:W-:-:S06]  /*00c0*/  FFMA R3, R2, R2, 1 ;  /* 0x3f80000002037423 */ /* 0x001fcc0000000002 */
[----:B------:R-:W0:Y:S02]  /*00d0*/  MUFU.RSQ R6, R3 ;  /* 0x0000000300067308 */ /* 0x000e240000001400 */
[----:B0-----:R-:W-:-:S06]  /*00e0*/  FFMA R6, R3, R6, 1 ;  /* 0x3f80000003067423 */ /* 0x001fcc0000000006 */
[----:B------:R-:W0:Y:S02]  /*00f0*/  MUFU.RCP R7, R6 ;  /* 0x0000000600077308 */ /* 0x000e240000001000 */
[----:B0-----:R-:W-:-:S04]  /*0100*/  FMUL R7, |R2|, R7 ;  /* 0x0000000702077220 */ /* 0x001fc80000400200 */
[----:B------:R-:W-:-:S04]  /*0110*/  FFMA R7, |R2|, R7, |R2| ;  /* 0x0000000702077223 */ /* 0x000fc80000000602 */
[C---:B------:R-:W-:Y:S01]  /*0120*/  FADD.RZ R8, R7.reuse, 1 ;  /* 0x3f80000007087421 */ /* 0x040fe2000000c000 */
[----:B------:R-:W-:-:S04]  /*0130*/  ISETP.GE.U32.AND P0, PT, R7, 0x7f800000, PT ;  /* 0x7f8000000700780c */ /* 0x000fc80003f06070 */
[----:B------:R-:W-:Y:S02]  /*0140*/  IADD3 R8, PT, PT, R8, -0x3f400000, RZ ;  /* 0xc0c0000008087810 */ /* 0x000fe40007ffe0ff */
[----:B------:R-:W-:Y:S02]  /*0150*/  ISETP.GT.AND P1, PT, R7, -0x40800000, P0 ;  /* 0xbf8000000700780c */ /* 0x000fe40000724270 */
[----:B------:R-:W-:-:S04]  /*0160*/  LOP3.LUT R8, R8, 0xff800000, RZ, 0xc0, !PT ;  /* 0xff80000008087812 */ /* 0x000fc800078ec0ff */
[----:B------:R-:W-:Y:S02]  /*0170*/  IADD3 R5, PT, PT, -R8, 0x40800000, RZ ;  /* 0x4080000008057810 */ /* 0x000fe40007ffe1ff */
[-C--:B------:R-:W-:Y:S02]  /*0180*/  IADD3 R4, PT, PT, R7, -R8.reuse, RZ ;  /* 0x8000000807047210 */ /* 0x080fe40007ffe0ff */
[----:B------:R-:W-:Y:S01]  /*0190*/  I2FP.F32.S32 R8, R8 ;  /* 0x0000000800087245 */ /* 0x000fe20000201400 */
[----:B------:R-:W-:Y:S01]  /*01a0*/  FFMA R5, R5, R10, -1 ;  /* 0xbf80000005057423 */ /* 0x000fe2000000000a */
[----:B------:R-:W-:-:S03]  /*01b0*/  MOV R10, 0x3d39bf78 ;  /* 0x3d39bf78000a7802 */ /* 0x000fc60000000f00 */
[----:B------:R-:W-:Y:S01]  /*01c0*/  FADD R3, R4, R5 ;  /* 0x0000000504037221 */ /* 0x000fe20000000000 */
[----:B------:R-:W-:-:S03]  /*01d0*/  FMUL R8, R8, 1.1920928955078125e-07 ;  /* 0x3400000008087820 */ /* 0x000fc60000400000 */
[----:B------:R-:W-:-:S04]  /*01e0*/  FFMA R4, R3, -R10, 0.10546888411045074463 ;  /* 0x3dd8001203047423 */ /* 0x000fc8000000080a */
[----:B------:R-:W-:-:S04]  /*01f0*/  FFMA R4, R3, R4, -0.13229703903198242188 ;  /* 0xbe0778e003047423 */ /* 0x000fc80000000004 */
[----:B------:R-:W-:-:S04]  /*0200*/  FFMA R4, R3, R4, 0.14491446316242218018 ;  /* 0x3e14647503047423 */ /* 0x000fc80000000004 */
[----:B------:R-:W-:-:S04]  /*0210*/  FFMA R4, R3, R4, -0.16641564667224884033 ;  /* 0xbe2a68dd03047423 */ /* 0x000fc80000000004 */
[----:B------:R-:W-:-:S04]  /*0220*/  FFMA R4, R3, R4, 0.19988867640495300293 ;  /* 0x3e4caf9e03047423 */ /* 0x000fc80000000004 */
[----:B------:R-:W-:-:S04]  /*0230*/  FFMA R4, R3, R4, -0.25000196695327758789 ;  /* 0xbe80004203047423 */ /* 0x000fc80000000004 */
[----:B------:R-:W-:-:S04]  /*0240*/  FFMA R4, R3, R4, 0.33333510160446166992 ;  /* 0x3eaaaae603047423 */ /* 0x000fc80000000004 */
[----:B------:R-:W-:-:S04]  /*0250*/  FFMA R4, R3, R4, -0.5 ;  /* 0xbf00000003047423 */ /* 0x000fc80000000004 */
[C---:B------:R-:W-:Y:S02]  /*0260*/  FMUL R6, R3.reuse, R4 ;  /* 0x0000000403067220 */ /* 0x040fe40000400000 */
[----:B------:R-:W0:Y:S02]  /*0270*/  LDC.64 R4, c[0x0][0x380] ;  /* 0x0000e000ff047b82 */ /* 0x000e240000000a00 */
[----:B------:R-:W-:Y:S01]  /*0280*/  FFMA R3, R3, R6, R3 ;  /* 0x0000000603037223 */ /* 0x000fe20000000003 */
[----:B------:R-:W-:-:S03]  /*0290*/  @P0 MOV R6, 0x7f800000 ;  /* 0x7f80000000060802 */ /* 0x000fc60000000f00 */
[----:B------:R-:W-:Y:S02]  /*02a0*/  FFMA R9, R8, 0.69314718246459960938, R3 ;  /* 0x3f31721808097823 */ /* 0x000fe40000000003 */
[C---:B------:R-:W-:Y:S01]  /*02b0*/  @P1 FFMA R9, R7.reuse, R6, +INF ;  /* 0x7f80000007091423 */ /* 0x040fe20000000006 */
[----:B------:R-:W-:-:S04]  /*02c0*/  @P0 FSETP.NEU.AND P1, PT, R7, RZ, PT ;  /* 0x000000ff0700020b */ /* 0x000fc80003f2d000 */
[----:B------:R-:W-:Y:S02]  /*02d0*/  @P0 FSEL R9, R9, -RZ, P1 ;  /* 0x800000ff09090208 */ /* 0x000fe40000800000 */
[----:B------:R-:W-:Y:S02]  /*02e0*/  FSETP.NAN.AND P0, PT, |R2|, |R2|, PT ;  /* 0x400000020200720b */ /* 0x000fe40003f08200 */
[----:B------:R-:W-:-:S04]  /*02f0*/  LOP3.LUT R6, R9, 0x80000000, R2, 0xb8, !PT ;  /* 0x8000000009067812 */ /* 0x000fc800078eb802 */
[----:B------:R-:W-:Y:S01]  /*0300*/  FSEL R9, R6, R9, !P0 ;  /* 0x0000000906097208 */ /* 0x000fe20004000000 */
[----:B0-----:R-:W-:-:S05]  /*0310*/  IMAD.WIDE.U32 R2, R0, 0x4, R4 ;  /* 0x0000000400027825 */ /* 0x001fca00078e0004 */
[----:B------:R-:W-:Y:S01]  /*0320*/  STG.E desc[UR6][R2.64], R9 ;  /* 0x0000000902007986 */ /* 0x000fe2000c101906 */
[----:B------:R-:W-:Y:S05]  /*0330*/  EXIT ;  /* 0x000000000000794d */ /* 0x000fea0003800000 */
.L_x_1:
        /* <DEDUP_REMOVED lines=12> */
.L_x_33:


//--------------------- .text.default_function_kernel_3 --------------------------
	.section	.text.default_function_kernel_3,"ax",@progbits
	.align	128
        .global         default_function_kernel_3
        .type           default_function_kernel_3,@function
        .size           default_function_kernel_3,(.L_x_30 - default_function_kernel_3)
        .other          default_function_kernel_3,@"STO_CUDA_ENTRY STV_DEFAULT"
default_function_kernel_3:
.text.default_function_kernel_3:
[----:B------:R-:W-:Y:S01]  /*0000*/  LDC R1, c[0x0][0x37c] ;  /* 0x0000df00ff017b82 */ /* 0x000fe20000000800 */
[----:B------:R-:W0:Y:S07]  /*0010*/  S2R R2, SR_TID.X ;  /* 0x0000000000027919 */ /* 0x000e2e0000002100 */
[----:B------:R-:W1:Y:S01]  /*0020*/  S2UR UR4, SR_CTAID.X ;  /* 0x00000000000479c3 */ /* 0x000e620000002500 */
[----:B------:R-:W2:Y:S07]  /*0030*/  LDCU.64 UR6, c[0x0][0x358] ;  /* 0x00006b00ff0677ac */ /* 0x000eae0008000a00 */
[----:B------:R-:W3:Y:S08]  /*0040*/  LDC.64 R6, c[0x0][0x390] ;  /* 0x0000e400ff067b82 */ /* 0x000ef00000000a00 */
[----:B------:R-:W4:Y:S01]  /*0050*/  LDC.64 R4, c[0x0][0x388] ;  /* 0x0000e200ff047b82 */ /* 0x000f220000000a00 */
[----:B-1----:R-:W-:-:S06]  /*0060*/  USHF.L.U32 UR4, UR4, 0x5, URZ ;  /* 0x0000000504047899 */ /* 0x002fcc00080006ff */
[----:B0-----:R-:W-:-:S05]  /*0070*/  LOP3.LUT R2, R2, UR4, RZ, 0xfc, !PT ;  /* 0x0000000402027c12 */ /* 0x001fca000f8efcff */
[----:B---3--:R-:W-:-:S05]  /*0080*/  IMAD.WIDE.U32 R6, R2, 0x4, R6 ;  /* 0x0000000402067825 */ /* 0x008fca00078e0006 */
[----:B--2---:R-:W2:Y:S01]  /*0090*/  LDG.E.CONSTANT R3, desc[UR6][R6.64] ;  /* 0x0000000606037981 */ /* 0x004ea2000c1e9900 */
[----:B----4-:R-:W-:-:S05]  /*00a0*/  IMAD.WIDE.U32 R4, R2, 0x4, R4 ;  /* 0x0000000402047825 */ /* 0x010fca00078e0004 */
[----:B------:R-:W3:Y:S01]  /*00b0*/  LDG.E.CONSTANT R0, desc[UR6][R4.64] ;  /* 0x0000000604007981 */ /* 0x000ee2000c1e9900 */
[----:B------:R-:W-:Y:S01]  /*00c0*/  BSSY.RECONVERGENT B0, `(.L_x_2) ;  /* 0x000000c000007945 */ /* 0x000fe20003800200 */
[----:B--2---:R-:W0:Y:S08]  /*00d0*/  MUFU.RCP R8, R3 ;  /* 0x0000000300087308 */ /* 0x004e300000001000 */
[----:B---3--:R-:W1:Y:S01]  /*00e0*/  FCHK P0, R0, R3 ;  /* 0x0000000300007302 */ /* 0x008e620000000000 */
[----:B0-----:R-:W-:-:S04]  /*00f0*/  FFMA R9, -R3, R8, 1 ;  /* 0x3f80000003097423 */ /* 0x001fc80000000108 */
[----:B------:R-:W-:-:S04]  /*0100*/  FFMA R9, R8, R9, R8 ;  /* 0x0000000908097223 */ /* 0x000fc80000000008 */
[----:B------:R-:W-:-:S04]  /*0110*/  FFMA R8, R0, R9, RZ ;  /* 0x0000000900087223 */ /* 0x000fc800000000ff */
[----:B------:R-:W-:-:S04]  /*0120*/  FFMA R10, -R3, R8, R0 ;  /* 0x00000008030a7223 */ /* 0x000fc80000000100 */
[----:B------:R-:W-:Y:S01]  /*0130*/  FFMA R8, R9, R10, R8 ;  /* 0x0000000a09087223 */ /* 0x000fe20000000008 */
[----:B-1----:R-:W-:Y:S06]  /*0140*/  @!P0 BRA `(.L_x_3) ;  /* 0x00000000000c8947 */ /* 0x002fec0003800000 */
[----:B------:R-:W-:-:S07]  /*0150*/  MOV R11, 0x170 ;  /* 0x00000170000b7802 */ /* 0x000fce0000000f00 */
[----:B------:R-:W-:Y:S05]  /*0160*/  CALL.REL.NOINC `($__internal_0_$__cuda_sm3x_div_rn_noftz_f32_slowpath) ;  /* 0x0000000000bc7944 */ /* 0x000fea0003c00000 */
[----:B------:R-:W-:-:S07]  /*0170*/  IMAD.MOV.U32 R8, RZ, RZ, R3 ;  /* 0x000000ffff087224 */ /* 0x000fce00078e0003 */
.L_x_3:
[----:B------:R-:W-:Y:S05]  /*0180*/  BSYNC.RECONVERGENT B0 ;  /* 0x0000000000007941 */ /* 0x000fea0003800200 */
.L_x_2:
[C---:B------:R-:W-:Y:S01]  /*0190*/  FFMA R0, R8.reuse, R8, 1 ;  /* 0x3f80000008007423 */ /* 0x040fe20000000008 */
[----:B------:R-:W-:Y:S01]  /*01a0*/  FSETP.GT.AND P0, PT, |R8|, 8388608, PT ;  /* 0x4b0000000800780b */ /* 0x000fe20003f04200 */
[----:B------:R-:W-:Y:S02]  /*01b0*/  IMAD.MOV.U32 R6, RZ, RZ, 0x3e800000 ;  /* 0x3e800000ff067424 */ /* 0x000fe400078e00ff */
[----:B------:R-:W0:Y:S02]  /*01c0*/  MUFU.RSQ R3, R0 ;  /* 0x0000000000037308 */ /* 0x000e240000001400 */
[----:B0-----:R-:W-:-:S06]  /*01d0*/  FFMA R3, R0, R3, 1 ;  /* 0x3f80000000037423 */ /* 0x001fcc0000000003 */
[----:B------:R-:W0:Y:S02]  /*01e0*/  MUFU.RCP R3, R3 ;  /* 0x0000000300037308 */ /* 0x000e240000001000 */
[----:B0-----:R-:W-:Y:S01]  /*01f0*/  FMUL R5, R3, |R8| ;  /* 0x4000000803057220 */ /* 0x001fe20000400000 */
[----:B------:R-:W-:-:S03]  /*0200*/  IMAD.MOV.U32 R3, RZ, RZ, 0x3d39bf78 ;  /* 0x3d39bf78ff037424 */ /* 0x000fc600078e00ff */
[----:B------:R-:W-:-:S05]  /*0210*/  FFMA R5, R5, |R8|, |R8| ;  /* 0x4000000805057223 */ /* 0x000fca0000000408 */
[----:B------:R-:W-:-:S04]  /*0220*/  FSEL R7, |R8|, R5, P0 ;  /* 0x0000000508077208 */ /* 0x000fc80000000200 */
[C---:B------:R-:W-:Y:S01]  /*0230*/  ISETP.GE.U32.AND P1, PT, R7.reuse, 0x7f800000, PT ;  /* 0x7f8000000700780c */ /* 0x040fe20003f26070 */
[----:B------:R-:W-:-:S03]  /*0240*/  FADD.RZ R4, R7, 1 ;  /* 0x3f80000007047421 */ /* 0x000fc6000000c000 */
[----:B------:R-:W-:Y:S01]  /*0250*/  ISETP.GT.AND P2, PT, R7, -0x40800000, P1 ;  /* 0xbf8000000700780c */ /* 0x000fe20000f44270 */
[----:B------:R-:W-:-:S05]  /*0260*/  VIADD R4, R4, 0xc0c00000 ;  /* 0xc0c0000004047836 */ /* 0x000fca0000000000 */
[----:B------:R-:W-:-:S04]  /*0270*/  LOP3.LUT R4, R4, 0xff800000, RZ, 0xc0, !PT ;  /* 0xff80000004047812 */ /* 0x000fc800078ec0ff */
[----:B------:R-:W-:Y:S01]  /*0280*/  IADD3 R5, PT, PT, -R4, 0x40800000, RZ ;  /* 0x4080000004057810 */ /* 0x000fe20007ffe1ff */
[----:B------:R-:W-:Y:S01]  /*0290*/  IMAD.IADD R0, R7, 0x1, -R4 ;  /* 0x0000000107007824 */ /* 0x000fe200078e0a04 */
[----:B------:R-:W-:-:S03]  /*02a0*/  I2FP.F32.S32 R4, R4 ;  /* 0x0000000400047245 */ /* 0x000fc60000201400 */
[----:B------:R-:W-:Y:S02]  /*02b0*/  FFMA R5, R5, R6, -1 ;  /* 0xbf80000005057423 */ /* 0x000fe40000000006 */
[----:B------:R-:W-:Y:S02]  /*02c0*/  FMUL R4, R4, 1.1920928955078125e-07 ;  /* 0x3400000004047820 */ /* 0x000fe40000400000 */
[----:B------:R-:W-:-:S04]  /*02d0*/  FADD R0, R0, R5 ;  /* 0x0000000500007221 */ /* 0x000fc80000000000 */
        /* <DEDUP_REMOVED lines=8> */
[----:B------:R-:W-:-:S04]  /*0360*/  FMUL R3, R0, R3 ;  /* 0x0000000300037220 */ /* 0x000fc80000400000 */
[----:B------:R-:W-:Y:S01]  /*0370*/  FFMA R3, R0, R3, R0 ;  /* 0x0000000300037223 */ /* 0x000fe20000000000 */
[----:B------:R-:W-:-:S03]  /*0380*/  @P1 MOV R0, 0x7f800000 ;  /* 0x7f80000000001802 */ /* 0x000fc60000000f00 */
[----:B------:R-:W-:Y:S02]  /*0390*/  FFMA R3, R4, 0.69314718246459960938, R3 ;  /* 0x3f31721804037823 */ /* 0x000fe40000000003 */
[----:B------:R-:W0:Y:S01]  /*03a0*/  LDC.64 R4, c[0x0][0x380] ;  /* 0x0000e000ff047b82 */ /* 0x000e220000000a00 */
[C---:B------:R-:W-:Y:S01]  /*03b0*/  @P2 FFMA R3, R7.reuse, R0, +INF ;  /* 0x7f80000007032423 */ /* 0x040fe20000000000 */
[----:B------:R-:W-:-:S04]  /*03c0*/  @P1 FSETP.NEU.AND P2, PT, R7, RZ, PT ;  /* 0x000000ff0700120b */ /* 0x000fc80003f4d000 */
[----:B------:R-:W-:-:S05]  /*03d0*/  @P1 FSEL R3, R3, -RZ, P2 ;  /* 0x800000ff03031208 */ /* 0x000fca0001000000 */
[----:B------:R-:W-:-:S04]  /*03e0*/  IMAD.MOV.U32 R7, RZ, RZ, R3 ;  /* 0x000000ffff077224 */ /* 0x000fc800078e0003 */
[----:B------:R-:W-:Y:S01]  /*03f0*/  @P0 FADD R7, R7, 0.69314718246459960938 ;  /* 0x3f31721807070421 */ /* 0x000fe20000000000 */
[----:B------:R-:W-:-:S04]  /*0400*/  FSETP.NAN.AND P0, PT, |R8|, |R8|, PT ;  /* 0x400000080800720b */ /* 0x000fc80003f08200 */
[----:B------:R-:W-:Y:S01]  /*0410*/  LOP3.LUT R8, R7, 0x80000000, R8, 0xb8, !PT ;  /* 0x8000000007087812 */ /* 0x000fe200078eb808 */
[----:B0-----:R-:W-:-:S03]  /*0420*/  IMAD.WIDE.U32 R2, R2, 0x4, R4 ;  /* 0x0000000402027825 */ /* 0x001fc600078e0004 */
[----:B------:R-:W-:-:S05]  /*0430*/  FSEL R5, R8, R7, !P0 ;  /* 0x0000000708057208 */ /* 0x000fca0004000000 */
[----:B------:R-:W-:Y:S01]  /*0440*/  STG.E desc[UR6][R2.64], R5 ;  /* 0x0000000502007986 */ /* 0x000fe2000c101906 */
[----:B------:R-:W-:Y:S05]  /*0450*/  EXIT ;  /* 0x000000000000794d */ /* 0x000fea0003800000 */
        .weak           $__internal_0_$__cuda_sm3x_div_rn_noftz_f32_slowpath
        .type           $__internal_0_$__cuda_sm3x_div_rn_noftz_f32_slowpath,@function
        .size           $__internal_0_$__cuda_sm3x_div_rn_noftz_f32_slowpath,(.L_x_30 - $__internal_0_$__cuda_sm3x_div_rn_noftz_f32_slowpath)
$__internal_0_$__cuda_sm3x_div_rn_noftz_f32_slowpath:
[----:B------:R-:W-:Y:S01]  /*0460*/  SHF.R.U32.HI R5, RZ, 0x17, R3 ;  /* 0x00000017ff057819 */ /* 0x000fe20000011603 */
[----:B------:R-:W-:Y:S01]  /*0470*/  BSSY.RECONVERGENT B1, `(.L_x_4) ;  /* 0x0000064000017945 */ /* 0x000fe20003800200 */
[--C-:B------:R-:W-:Y:S01]  /*0480*/  SHF.R.U32.HI R4, RZ, 0x17, R0.reuse ;  /* 0x00000017ff047819 */ /* 0x100fe20000011600 */
[----:B------:R-:W-:Y:S01]  /*0490*/  IMAD.MOV.U32 R6, RZ, RZ, R0 ;  /* 0x000000ffff067224 */ /* 0x000fe200078e0000 */
[----:B------:R-:W-:Y:S02]  /*04a0*/  LOP3.LUT R5, R5, 0xff, RZ, 0xc0, !PT ;  /* 0x000000ff05057812 */ /* 0x000fe400078ec0ff */
[----:B------:R-:W-:Y:S02]  /*04b0*/  LOP3.LUT R4, R4, 0xff, RZ, 0xc0, !PT ;  /* 0x000000ff04047812 */ /* 0x000fe400078ec0ff */
[----:B------:R-:W-:Y:S01]  /*04c0*/  MOV R7, R3 ;  /* 0x0000000300077202 */ /* 0x000fe20000000f00 */
[----:B------:R-:W-:Y:S02]  /*04d0*/  VIADD R10, R5, 0xffffffff ;  /* 0xffffffff050a7836 */ /* 0x000fe40000000000 */
[----:B------:R-:W-:-:S03]  /*04e0*/  VIADD R9, R4, 0xffffffff ;  /* 0xffffffff04097836 */ /* 0x000fc60000000000 */
[----:B------:R-:W-:-:S04]  /*04f0*/  ISETP.GT.U32.AND P0, PT, R10, 0xfd, PT ;  /* 0x000000fd0a00780c */ /* 0x000fc80003f04070 */
[----:B------:R-:W-:-:S13]  /*0500*/  ISETP.GT.U32.OR P0, PT, R9, 0xfd, P0 ;  /* 0x000000fd0900780c */ /* 0x000fda0000704470 */
[----:B------:R-:W-:Y:S01]  /*0510*/  @!P0 IMAD.MOV.U32 R8, RZ, RZ, RZ ;  /* 0x000000ffff088224 */ /* 0x000fe200078e00ff */
[----:B------:R-:W-:Y:S06]  /*0520*/  @!P0 BRA `(.L_x_5) ;  /* 0x00000000005c8947 */ /* 0x000fec0003800000 */
[----:B------:R-:W-:Y:S02]  /*0530*/  FSETP.GTU.FTZ.AND P0, PT, |R0|, +INF , PT ;  /* 0x7f8000000000780b */ /* 0x000fe40003f1c200 */
[----:B------:R-:W-:-:S04]  /*0540*/  FSETP.GTU.FTZ.AND P1, PT, |R3|, +INF , PT ;  /* 0x7f8000000300780b */ /* 0x000fc80003f3c200 */
[----:B------:R-:W-:-:S13]  /*0550*/  PLOP3.LUT P0, PT, P0, P1, PT, 0xf8, 0x8f ;  /* 0x00000000008f781c */ /* 0x000fda0000703f70 */
[----:B------:R-:W-:Y:S05]  /*0560*/  @P0 BRA `(.L_x_6) ;  /* 0x00000004004c0947 */ /* 0x000fea0003800000 */
[----:B------:R-:W-:-:S13]  /*0570*/  LOP3.LUT P0, RZ, R7, 0x7fffffff, R6, 0xc8, !PT ;  /* 0x7fffffff07ff7812 */ /* 0x000fda000780c806 */
[----:B------:R-:W-:Y:S05]  /*0580*/  @!P0 BRA `(.L_x_7) ;  /* 0x00000004003c8947 */ /* 0x000fea0003800000 */
[C---:B------:R-:W-:Y:S02]  /*0590*/  FSETP.NEU.FTZ.AND P2, PT, |R0|.reuse, +INF , PT ;  /* 0x7f8000000000780b */ /* 0x040fe40003f5d200 */
[----:B------:R-:W-:Y:S02]  /*05a0*/  FSETP.NEU.FTZ.AND P1, PT, |R3|, +INF , PT ;  /* 0x7f8000000300780b */ /* 0x000fe40003f3d200 */
[----:B------:R-:W-:-:S11]  /*05b0*/  FSETP.NEU.FTZ.AND P0, PT, |R0|, +INF , PT ;  /* 0x7f8000000000780b */ /* 0x000fd60003f1d200 */
[----:B------:R-:W-:Y:S05]  /*05c0*/  @!P1 BRA !P2, `(.L_x_7) ;  /* 0x00000004002c9947 */ /* 0x000fea0005000000 */
[----:B------:R-:W-:-:S04]  /*05d0*/  LOP3.LUT P2, RZ, R6, 0x7fffffff, RZ, 0xc0, !PT ;  /* 0x7fffffff06ff7812 */ /* 0x000fc8000784c0ff */
[----:B------:R-:W-:-:S13]  /*05e0*/  PLOP3.LUT P1, PT, P1, P2, PT, 0x2f, 0xf2 ;  /* 0x0000000000f2781c */ /* 0x000fda0000f24577 */
[----:B------:R-:W-:Y:S05]  /*05f0*/  @P1 BRA `(.L_x_8) ;  /* 0x0000000400181947 */ /* 0x000fea0003800000 */
[----:B------:R-:W-:-:S04]  /*0600*/  LOP3.LUT P1, RZ, R7, 0x7fffffff, RZ, 0xc0, !PT ;  /* 0x7fffffff07ff7812 */ /* 0x000fc8000782c0ff */
[----:B------:R-:W-:-:S13]  /*0610*/  PLOP3.LUT P0, PT, P0, P1, PT, 0x2f, 0xf2 ;  /* 0x0000000000f2781c */ /* 0x000fda0000702577 */
[----:B------:R-:W-:Y:S05]  /*0620*/  @P0 BRA `(.L_x_9) ;  /* 0x0000000400000947 */ /* 0x000fea0003800000 */
[----:B------:R-:W-:Y:S02]  /*0630*/  ISETP.GE.AND P0, PT, R9, RZ, PT ;  /* 0x000000ff0900720c */ /* 0x000fe40003f06270 */
[----:B------:R-:W-:-:S11]  /*0640*/  ISETP.GE.AND P1, PT, R10, RZ, PT ;  /* 0x000000ff0a00720c */ /* 0x000fd60003f26270 */
[----:B------:R-:W-:Y:S02]  /*0650*/  @P0 IMAD.MOV.U32 R8, RZ, RZ, RZ ;  /* 0x000000ffff080224 */ /* 0x000fe400078e00ff */
[----:B------:R-:W-:Y:S01]  /*0660*/  @!P0 FFMA R6, R0, 1.84467440737095516160e+19, RZ ;  /* 0x5f80000000068823 */ /* 0x000fe200000000ff */
[----:B------:R-:W-:Y:S02]  /*0670*/  @!P0 IMAD.MOV.U32 R8, RZ, RZ, -0x40 ;  /* 0xffffffc0ff088424 */ /* 0x000fe400078e00ff */
[----:B------:R-:W-:Y:S02]  /*0680*/  @!P1 FFMA R7, R3, 1.84467440737095516160e+19, RZ ;  /* 0x5f80000003079823 */ /* 0x000fe400000000ff */
[----:B------:R-:W-:-:S07]  /*0690*/  @!P1 VIADD R8, R8, 0x40 ;  /* 0x0000004008089836 */ /* 0x000fce0000000000 */
.L_x_5:
[----:B------:R-:W-:Y:S01]  /*06a0*/  LEA R0, R5, 0xc0800000, 0x17 ;  /* 0xc080000005007811 */ /* 0x000fe200078eb8ff */
[----:B------:R-:W-:Y:S01]  /*06b0*/  VIADD R4, R4, 0xffffff81 ;  /* 0xffffff8104047836 */ /* 0x000fe20000000000 */
[----:B------:R-:W-:Y:S02]  /*06c0*/  BSSY.RECONVERGENT B2, `(.L_x_10) ;  /* 0x0000035000027945 */ /* 0x000fe40003800200 */
[----:B------:R-:W-:Y:S01]  /*06d0*/  IADD3 R7, PT, PT, -R0, R7, RZ ;  /* 0x0000000700077210 */ /* 0x000fe20007ffe1ff */
[C---:B------:R-:W-:Y:S01]  /*06e0*/  IMAD R0, R4.reuse, -0x800000, R6 ;  /* 0xff80000004007824 */ /* 0x040fe200078e0206 */
[----:B------:R-:W-:Y:S02]  /*06f0*/  IADD3 R5, PT, PT, R4, 0x7f, -R5 ;  /* 0x0000007f04057810 */ /* 0x000fe40007ffe805 */
[----:B------:R-:W0:Y:S01]  /*0700*/  MUFU.RCP R3, R7 ;  /* 0x0000000700037308 */ /* 0x000e220000001000 */
[----:B------:R-:W-:Y:S02]  /*0710*/  FADD.FTZ R9, -R7, -RZ ;  /* 0x800000ff07097221 */ /* 0x000fe40000010100 */
[----:B------:R-:W-:-:S02]  /*0720*/  IMAD.IADD R5, R5, 0x1, R8 ;  /* 0x0000000105057824 */ /* 0x000fc400078e0208 */
[----:B0-----:R-:W-:-:S04]  /*0730*/  FFMA R10, R3, R9, 1 ;  /* 0x3f800000030a7423 */ /* 0x001fc80000000009 */
[----:B------:R-:W-:-:S04]  /*0740*/  FFMA R10, R3, R10, R3 ;  /* 0x0000000a030a7223 */ /* 0x000fc80000000003 */
[----:B------:R-:W-:-:S04]  /*0750*/  FFMA R3, R0, R10, RZ ;  /* 0x0000000a00037223 */ /* 0x000fc800000000ff */
[----:B------:R-:W-:-:S04]  /*0760*/  FFMA R6, R9, R3, R0 ;  /* 0x0000000309067223 */ /* 0x000fc80000000000 */
[----:B------:R-:W-:-:S04]  /*0770*/  FFMA R13, R10, R6, R3 ;  /* 0x000000060a0d7223 */ /* 0x000fc80000000003 */
[----:B------:R-:W-:-:S04]  /*0780*/  FFMA R6, R9, R13, R0 ;  /* 0x0000000d09067223 */ /* 0x000fc80000000000 */
[----:B------:R-:W-:-:S05]  /*0790*/  FFMA R3, R10, R6, R13 ;  /* 0x000000060a037223 */ /* 0x000fca000000000d */
[----:B------:R-:W-:-:S04]  /*07a0*/  SHF.R.U32.HI R0, RZ, 0x17, R3 ;  /* 0x00000017ff007819 */ /* 0x000fc80000011603 */
[----:B------:R-:W-:-:S05]  /*07b0*/  LOP3.LUT R0, R0, 0xff, RZ, 0xc0, !PT ;  /* 0x000000ff00007812 */ /* 0x000fca00078ec0ff */
[----:B------:R-:W-:-:S05]  /*07c0*/  IMAD.IADD R8, R0, 0x1, R5 ;  /* 0x0000000100087824 */ /* 0x000fca00078e0205 */
[----:B------:R-:W-:-:S04]  /*07d0*/  IADD3 R0, PT, PT, R8, -0x1, RZ ;  /* 0xffffffff08007810 */ /* 0x000fc80007ffe0ff */
[----:B------:R-:W-:-:S13]  /*07e0*/  ISETP.GE.U32.AND P0, PT, R0, 0xfe, PT ;  /* 0x000000fe0000780c */ /* 0x000fda0003f06070 */
[----:B------:R-:W-:Y:S05]  /*07f0*/  @!P0 BRA `(.L_x_11) ;  /* 0x0000000000808947 */ /* 0x000fea0003800000 */
[----:B------:R-:W-:-:S13]  /*0800*/  ISETP.GT.AND P0, PT, R8, 0xfe, PT ;  /* 0x000000fe0800780c */ /* 0x000fda0003f04270 */
[----:B------:R-:W-:Y:S05]  /*0810*/  @P0 BRA `(.L_x_12) ;  /* 0x00000000006c0947 */ /* 0x000fea0003800000 */
[----:B------:R-:W-:-:S13]  /*0820*/  ISETP.GE.AND P0, PT, R8, 0x1, PT ;  /* 0x000000010800780c */ /* 0x000fda0003f06270 */
[----:B------:R-:W-:Y:S05]  /*0830*/  @P0 BRA `(.L_x_13) ;  /* 0x0000000000740947 */ /* 0x000fea0003800000 */
[----:B------:R-:W-:Y:S02]  /*0840*/  ISETP.GE.AND P0, PT, R8, -0x18, PT ;  /* 0xffffffe80800780c */ /* 0x000fe40003f06270 */
[----:B------:R-:W-:-:S11]  /*0850*/  LOP3.LUT R3, R3, 0x80000000, RZ, 0xc0, !PT ;  /* 0x8000000003037812 */ /* 0x000fd600078ec0ff */
[----:B------:R-:W-:Y:S05]  /*0860*/  @!P0 BRA `(.L_x_13) ;  /* 0x0000000000688947 */ /* 0x000fea0003800000 */
[-CC-:B------:R-:W-:Y:S01]  /*0870*/  FFMA.RZ R0, R10, R6.reuse, R13.reuse ;  /* 0x000000060a007223 */ /* 0x180fe2000000c00d */
[----:B------:R-:W-:Y:S02]  /*0880*/  VIADD R7, R8, 0x20 ;  /* 0x0000002008077836 */ /* 0x000fe40000000000 */
[-CC-:B------:R-:W-:Y:S01]  /*0890*/  FFMA.RM R5, R10, R6.reuse, R13.reuse ;  /* 0x000000060a057223 */ /* 0x180fe2000000400d */
[----:B------:R-:W-:Y:S02]  /*08a0*/  ISETP.NE.AND P2, PT, R8, RZ, PT ;  /* 0x000000ff0800720c */ /* 0x000fe40003f45270 */
[----:B------:R-:W-:Y:S01]  /*08b0*/  LOP3.LUT R4, R0, 0x7fffff, RZ, 0xc0, !PT ;  /* 0x007fffff00047812 */ /* 0x000fe200078ec0ff */
[----:B------:R-:W-:Y:S01]  /*08c0*/  FFMA.RP R0, R10, R6, R13 ;  /* 0x000000060a007223 */ /* 0x000fe2000000800d */
[----:B------:R-:W-:Y:S01]  /*08d0*/  IMAD.MOV R6, RZ, RZ, -R8 ;  /* 0x000000ffff067224 */ /* 0x000fe200078e0a08 */
[----:B------:R-:W-:Y:S02]  /*08e0*/  ISETP.NE.AND P1, PT, R8, RZ, PT ;  /* 0x000000ff0800720c */ /* 0x000fe40003f25270 */
[----:B------:R-:W-:-:S02]  /*08f0*/  LOP3.LUT R4, R4, 0x800000, RZ, 0xfc, !PT ;  /* 0x0080000004047812 */ /* 0x000fc400078efcff */
[----:B------:R-:W-:Y:S02]  /*0900*/  FSETP.NEU.FTZ.AND P0, PT, R0, R5, PT ;  /* 0x000000050000720b */ /* 0x000fe40003f1d000 */
[----:B------:R-:W-:Y:S02]  /*0910*/  SHF.L.U32 R7, R4, R7, RZ ;  /* 0x0000000704077219 */ /* 0x000fe400000006ff */
[----:B------:R-:W-:Y:S02]  /*0920*/  SEL R5, R6, RZ, P2 ;  /* 0x000000ff06057207 */ /* 0x000fe40001000000 */
[----:B------:R-:W-:Y:S02]  /*0930*/  ISETP.NE.AND P1, PT, R7, RZ, P1 ;  /* 0x000000ff0700720c */ /* 0x000fe40000f25270 */
[----:B------:R-:W-:Y:S02]  /*0940*/  SHF.R.U32.HI R5, RZ, R5, R4 ;  /* 0x00000005ff057219 */ /* 0x000fe40000011604 */
[----:B------:R-:W-:-:S02]  /*0950*/  PLOP3.LUT P0, PT, P0, P1, PT, 0xf8, 0x8f ;  /* 0x00000000008f781c */ /* 0x000fc40000703f70 */
[----:B------:R-:W-:Y:S02]  /*0960*/  SHF.R.U32.HI R7, RZ, 0x1, R5 ;  /* 0x00000001ff077819 */ /* 0x000fe40000011605 */
[----:B------:R-:W-:-:S04]  /*0970*/  SEL R0, RZ, 0x1, !P0 ;  /* 0x00000001ff007807 */ /* 0x000fc80004000000 */
[----:B------:R-:W-:-:S04]  /*0980*/  LOP3.LUT R0, R0, 0x1, R7, 0xf8, !PT ;  /* 0x0000000100007812 */ /* 0x000fc800078ef807 */
[----:B------:R-:W-:-:S05]  /*0990*/  LOP3.LUT R0, R0, R5, RZ, 0xc0, !PT ;  /* 0x0000000500007212 */ /* 0x000fca00078ec0ff */
[----:B------:R-:W-:-:S05]  /*09a0*/  IMAD.IADD R0, R7, 0x1, R0 ;  /* 0x0000000107007824 */ /* 0x000fca00078e0200 */
[----:B------:R-:W-:Y:S01]  /*09b0*/  LOP3.LUT R3, R0, R3, RZ, 0xfc, !PT ;  /* 0x0000000300037212 */ /* 0x000fe200078efcff */
[----:B------:R-:W-:Y:S06]  /*09c0*/  BRA `(.L_x_13) ;  /* 0x0000000000107947 */ /* 0x000fec0003800000 */
.L_x_12:
[----:B------:R-:W-:-:S04]  /*09d0*/  LOP3.LUT R3, R3, 0x80000000, RZ, 0xc0, !PT ;  /* 0x8000000003037812 */ /* 0x000fc800078ec0ff */
[----:B------:R-:W-:Y:S01]  /*09e0*/  LOP3.LUT R3, R3, 0x7f800000, RZ, 0xfc, !PT ;  /* 0x7f80000003037812 */ /* 0x000fe200078efcff */
[----:B------:R-:W-:Y:S06]  /*09f0*/  BRA `(.L_x_13) ;  /* 0x0000000000047947 */ /* 0x000fec0003800000 */
.L_x_11:
[----:B------:R-:W-:-:S07]  /*0a00*/  LEA R3, R5, R3, 0x17 ;  /* 0x0000000305037211 */ /* 0x000fce00078eb8ff */
.L_x_13:
[----:B------:R-:W-:Y:S05]  /*0a10*/  BSYNC.RECONVERGENT B2 ;  /* 0x0000000000027941 */ /* 0x000fea0003800200 */
.L_x_10:
[----:B------:R-:W-:Y:S05]  /*0a20*/  BRA `(.L_x_14) ;  /* 0x0000000000207947 */ /* 0x000fea0003800000 */
.L_x_9:
[----:B------:R-:W-:-:S04]  /*0a30*/  LOP3.LUT R3, R7, 0x80000000, R6, 0x48, !PT ;  /* 0x8000000007037812 */ /* 0x000fc800078e4806 */
[----:B------:R-:W-:Y:S01]  /*0a40*/  LOP3.LUT R3, R3, 0x7f800000, RZ, 0xfc, !PT ;  /* 0x7f80000003037812 */ /* 0x000fe200078efcff */
[----:B------:R-:W-:Y:S06]  /*0a50*/  BRA `(.L_x_14) ;  /* 0x0000000000147947 */ /* 0x000fec0003800000 */
.L_x_8:
[----:B------:R-:W-:Y:S01]  /*0a60*/  LOP3.LUT R3, R7, 0x80000000, R6, 0x48, !PT ;  /* 0x8000000007037812 */ /* 0x000fe200078e4806 */
[----:B------:R-:W-:Y:S06]  /*0a70*/  BRA `(.L_x_14) ;  /* 0x00000000000c7947 */ /* 0x000fec0003800000 */
.L_x_7:
[----:B------:R-:W0:Y:S01]  /*0a80*/  MUFU.RSQ R3, -QNAN ;  /* 0xffc0000000037908 */ /* 0x000e220000001400 */
[----:B------:R-:W-:Y:S05]  /*0a90*/  BRA `(.L_x_14) ;  /* 0x0000000000047947 */ /* 0x000fea0003800000 */
.L_x_6:
[----:B------:R-:W-:-:S07]  /*0aa0*/  FADD.FTZ R3, R0, R3 ;  /* 0x0000000300037221 */ /* 0x000fce0000010000 */
.L_x_14:
[----:B------:R-:W-:Y:S05]  /*0ab0*/  BSYNC.RECONVERGENT B1 ;  /* 0x0000000000017941 */ /* 0x000fea0003800200 */
.L_x_4:
[----:B------:R-:W-:Y:S02]  /*0ac0*/  IMAD.MOV.U32 R4, RZ, RZ, R11 ;  /* 0x000000ffff047224 */ /* 0x000fe400078e000b */
[----:B------:R-:W-:-:S04]  /*0ad0*/  IMAD.MOV.U32 R5, RZ, RZ, 0x0 ;  /* 0x00000000ff057424 */ /* 0x000fc800078e00ff */
[----:B0-----:R-:W-:Y:S05]  /*0ae0*/  RET.REL.NODEC R4 `(default_function_kernel_3) ;  /* 0xfffffff404447950 */ /* 0x001fea0003c3ffff */
.L_x_15:
        /* <DEDUP_REMOVED lines=9> */
.L_x_30:


//--------------------- .text.default_function_kernel_2 --------------------------
	.section	.text.default_function_kernel_2,"ax",@progbits
	.align	128
        .global         default_function_kernel_2
        .type           default_function_kernel_2,@function
        .size           default_function_kernel_2,(.L_x_31 - default_function_kernel_2)
        .other          default_function_kernel_2,@"STO_CUDA_ENTRY STV_DEFAULT"
default_function_kernel_2:
.text.default_function_kernel_2:
        /* <DEDUP_REMOVED lines=22> */
[----:B------:R-:W-:Y:S05]  /*0160*/  CALL.REL.NOINC `($__internal_1_$__cuda_sm3x_div_rn_noftz_f32_slowpath) ;  /* 0x0000000000187944 */ /* 0x000fea0003c00000 */
[----:B------:R-:W-:-:S07]  /*0170*/  IMAD.MOV.U32 R9, RZ, RZ, R3 ;  /* 0x000000ffff097224 */ /* 0x000fce00078e0003 */
.L_x_17:
[----:B------:R-:W-:Y:S05]  /*0180*/  BSYNC.RECONVERGENT B0 ;  /* 0x0000000000007941 */ /* 0x000fea0003800200 */
.L_x_16:
[----:B------:R-:W0:Y:S02]  /*0190*/  LDC.64 R4, c[0x0][0x380] ;  /* 0x0000e000ff047b82 */ /* 0x000e240000000a00 */
[----:B0-----:R-:W-:-:S05]  /*01a0*/  IMAD.WIDE.U32 R2, R2, 0x4, R4 ;  /* 0x0000000402027825 */ /* 0x001fca00078e0004 */
[----:B------:R-:W-:Y:S01]  /*01b0*/  STG.E desc[UR6][R2.64], R9 ;  /* 0x0000000902007986 */ /* 0x000fe2000c101906 */
[----:B------:R-:W-:Y:S05]  /*01c0*/  EXIT ;  /* 0x000000000000794d */ /* 0x000fea0003800000 */
        .weak           $__internal_1_$__cuda_sm3x_div_rn_noftz_f32_slowpath
        .type           $__internal_1_$__cuda_sm3x_div_rn_noftz_f32_slowpath,@function
        .size           $__internal_1_$__cuda_sm3x_div_rn_noftz_f32_slowpath,(.L_x_31 - $__internal_1_$__cuda_sm3x_div_rn_noftz_f32_slowpath)
$__internal_1_$__cuda_sm3x_div_rn_noftz_f32_slowpath:
[--C-:B------:R-:W-:Y:S01]  /*01d0*/  SHF.R.U32.HI R5, RZ, 0x17, R3.reuse ;  /* 0x00000017ff057819 */ /* 0x100fe20000011603 */
[----:B------:R-:W-:Y:S01]  /*01e0*/  BSSY.RECONVERGENT B1, `(.L_x_18) ;  /* 0x0000064000017945 */ /* 0x000fe20003800200 */
[--C-:B------:R-:W-:Y:S01]  /*01f0*/  SHF.R.U32.HI R4, RZ, 0x17, R0.reuse ;  /* 0x00000017ff047819 */ /* 0x100fe20000011600 */
[----:B------:R-:W-:Y:S01]  /*0200*/  IMAD.MOV.U32 R6, RZ, RZ, R0 ;  /* 0x000000ffff067224 */ /* 0x000fe200078e0000 */
[----:B------:R-:W-:Y:S01]  /*0210*/  LOP3.LUT R5, R5, 0xff, RZ, 0xc0, !PT ;  /* 0x000000ff05057812 */ /* 0x000fe200078ec0ff */
[----:B------:R-:W-:Y:S01]  /*0220*/  IMAD.MOV.U32 R7, RZ, RZ, R3 ;  /* 0x000000ffff077224 */ /* 0x000fe200078e0003 */
[----:B------:R-:W-:-:S03]  /*0230*/  LOP3.LUT R4, R4, 0xff, RZ, 0xc0, !PT ;  /* 0x000000ff04047812 */ /* 0x000fc600078ec0ff */
        /* <DEDUP_REMOVED lines=29> */
.L_x_19:
[----:B------:R-:W-:Y:S01]  /*0410*/  LEA R0, R5, 0xc0800000, 0x17 ;  /* 0xc080000005007811 */ /* 0x000fe200078eb8ff */
[----:B------:R-:W-:Y:S01]  /*0420*/  VIADD R4, R4, 0xffffff81 ;  /* 0xffffff8104047836 */ /* 0x000fe20000000000 */
[----:B------:R-:W-:Y:S03]  /*0430*/  BSSY.RECONVERGENT B2, `(.L_x_24) ;  /* 0x0000035000027945 */ /* 0x000fe60003800200 */
[----:B------:R-:W-:Y:S01]  /*0440*/  IMAD.IADD R7, R7, 0x1, -R0 ;  /* 0x0000000107077824 */ /* 0x000fe200078e0a00 */
[C---:B------:R-:W-:Y:S01]  /*0450*/  IADD3 R5, PT, PT, R4.reuse, 0x7f, -R5 ;  /* 0x0000007f04057810 */ /* 0x040fe20007ffe805 */
[----:B------:R-:W-:Y:S02]  /*0460*/  IMAD R0, R4, -0x800000, R6 ;  /* 0xff80000004007824 */ /* 0x000fe400078e0206 */
[----:B------:R-:W0:Y:S01]  /*0470*/  MUFU.RCP R3, R7 ;  /* 0x0000000700037308 */ /* 0x000e220000001000 */
[----:B------:R-:W-:Y:S01]  /*0480*/  FADD.FTZ R9, -R7, -RZ ;  /* 0x800000ff07097221 */ /* 0x000fe20000010100 */
[----:B------:R-:W-:-:S03]  /*0490*/  IMAD.IADD R5, R5, 0x1, R8 ;  /* 0x0000000105057824 */ /* 0x000fc600078e0208 */
        /* <DEDUP_REMOVED lines=9> */
[----:B------:R-:W-:-:S04]  /*0530*/  IMAD.IADD R8, R0, 0x1, R5 ;  /* 0x0000000100087824 */ /* 0x000fc800078e0205 */
[----:B------:R-:W-:-:S05]  /*0540*/  VIADD R0, R8, 0xffffffff ;  /* 0xffffffff08007836 */ /* 0x000fca0000000000 */
        /* <DEDUP_REMOVED lines=31> */
.L_x_26:
[----:B------:R-:W-:-:S04]  /*0740*/  LOP3.LUT R3, R3, 0x80000000, RZ, 0xc0, !PT ;  /* 0x8000000003037812 */ /* 0x000fc800078ec0ff */
[----:B------:R-:W-:Y:S01]  /*0750*/  LOP3.LUT R3, R3, 0x7f800000, RZ, 0xfc, !PT ;  /* 0x7f80000003037812 */ /* 0x000fe200078efcff */
[----:B------:R-:W-:Y:S06]  /*0760*/  BRA `(.L_x_27) ;  /* 0x0000000000047947 */ /* 0x000fec0003800000 */
.L_x_25:
[----:B------:R-:W-:-:S07]  /*0770*/  IMAD R3, R5, 0x800000, R3 ;  /* 0x0080000005037824 */ /* 0x000fce00078e0203 */
.L_x_27:
[----:B------:R-:W-:Y:S05]  /*0780*/  BSYNC.RECONVERGENT B2 ;  /* 0x0000000000027941 */ /* 0x000fea0003800200 */
.L_x_24:
[----:B------:R-:W-:Y:S05]  /*0790*/  BRA `(.L_x_28) ;  /* 0x0000000000207947 */ /* 0x000fea0003800000 */
.L_x_23:
[----:B------:R-:W-:-:S04]  /*07a0*/  LOP3.LUT R3, R7, 0x80000000, R6, 0x48, !PT ;  /* 0x8000000007037812 */ /* 0x000fc800078e4806 */
[----:B------:R-:W-:Y:S01]  /*07b0*/  LOP3.LUT R3, R3, 0x7f800000, RZ, 0xfc, !PT ;  /* 0x7f80000003037812 */ /* 0x000fe200078efcff */
[----:B------:R-:W-:Y:S06]  /*07c0*/  BRA `(.L_x_28) ;  /* 0x0000000000147947 */ /* 0x000fec0003800000 */
.L_x_22:
[----:B------:R-:W-:Y:S01]  /*07d0*/  LOP3.LUT R3, R7, 0x80000000, R6, 0x48, !PT ;  /* 0x8000000007037812 */ /* 0x000fe200078e4806 */
[----:B------:R-:W-:Y:S06]  /*07e0*/  BRA `(.L_x_28) ;  /* 0x00000000000c7947 */ /* 0x000fec0003800000 */
.L_x_21:
[----:B------:R-:W0:Y:S01]  /*07f0*/  MUFU.RSQ R3, -QNAN ;  /* 0xffc0000000037908 */ /* 0x000e220000001400 */
[----:B------:R-:W-:Y:S05]  /*0800*/  BRA `(.L_x_28) ;  /* 0x0000000000047947 */ /* 0x000fea0003800000 */
.L_x_20:
[----:B------:R-:W-:-:S07]  /*0810*/  FADD.FTZ R3, R0, R3 ;  /* 0x0000000300037221 */ /* 0x000fce0000010000 */
.L_x_28:
[----:B------:R-:W-:Y:S05]  /*0820*/  BSYNC.RECONVERGENT B1 ;  /* 0x0000000000017941 */ /* 0x000fea0003800200 */
.L_x_18:
[----:B------:R-:W-:Y:S02]  /*0830*/  IMAD.MOV.U32 R4, RZ, RZ, R11 ;  /* 0x000000ffff047224 */ /* 0x000fe400078e000b */
[----:B------:R-:W-:-:S04]  /*0840*/  IMAD.MOV.U32 R5, RZ, RZ, 0x0 ;  /* 0x00000000ff057424 */ /* 0x000fc800078e00ff */
[----:B0-----:R-:W-:Y:S05]  /*0850*/  RET.REL.NODEC R4 `(default_function_kernel_2) ;  /* 0xfffffff404e87950 */ /* 0x001fea0003c3ffff */
.L_x_29:
        /* <DEDUP_REMOVED lines=10> */
.L_x_31:


//--------------------- .nv.shared.reserved.0     --------------------------
	.section	.nv.shared.reserved.0,"aw",@nobits
	.weak		__nv_reservedSMEM_offset_0_alias
	.size		__nv_reservedSMEM_offset_0_alias, 0, 64
	.other		__nv_reservedSMEM_offset_0_alias,@"STO_CUDA_RESERVED_SHARED STV_DEFAULT"
__nv_reservedSMEM_offset_0_alias:
	.zero		0
	.zero		64


//--------------------- .nv.constant0.default_function_kernel_1 --------------------------
	.section	.nv.constant0.default_function_kernel_1,"a",@progbits
	.sectionflags	@""
	.align	4
.nv.constant0.default_function_kernel_1:
	.zero		912


//--------------------- .nv.constant0.default_function_kernel --------------------------
	.section	.nv.constant0.default_function_kernel,"a",@progbits
	.sectionflags	@""
	.align	4
.nv.constant0.default_function_kernel:
	.zero		912


//--------------------- .nv.constant0.default_function_kernel_3 --------------------------
	.section	.nv.constant0.default_function_kernel_3,"a",@progbits
	.sectionflags	@""
	.align	4
.nv.constant0.default_function_kernel_3:
	.zero		920


//--------------------- .nv.constant0.default_function_kernel_2 --------------------------
	.section	.nv.constant0.default_function_kernel_2,"a",@progbits
	.sectionflags	@""
	.align	4
.nv.constant0.default_function_kernel_2:
	.zero		920


//--------------------- SYMBOLS --------------------------

	.type		.nv.reservedSmem.offset0,@object
	.size		.nv.reservedSmem.offset0,0x4
